def matmul_kernel(
    a_ptr,
    b_ptr,
    c_ptr,
    M,
    N,
    K,
    stride_am,
    stride_ak,
    stride_bk,
    stride_bn,
    stride_cm,
    stride_cn,
    BLOCK_M: tl.constexpr,
    BLOCK_N: tl.constexpr,
    BLOCK_K: tl.constexpr,
    GROUP_M: tl.constexpr,
):
    pid = tl.program_id(axis=0)
    num_pid_m = tl.cdiv(M, BLOCK_M)
    num_pid_n = tl.cdiv(N, BLOCK_N)
    num_pid_in_group = GROUP_M * num_pid_n
    group_id = pid // num_pid_in_group
    first_pid_m = group_id * GROUP_M
    group_size_m = min(num_pid_m - first_pid_m, GROUP_M)
    pid_m = first_pid_m + ((pid % num_pid_in_group) % group_size_m)
    pid_n = (pid % num_pid_in_group) // group_size_m

    offs_am = (pid_m * BLOCK_M + tl.arange(0, BLOCK_M)) % M
    offs_bn = (pid_n * BLOCK_N + tl.arange(0, BLOCK_N)) % N
    offs_k = tl.arange(0, BLOCK_K)
    a_ptrs = a_ptr + offs_am[:, None] * stride_am + offs_k[None, :] * stride_ak
    b_ptrs = b_ptr + offs_k[:, None] * stride_bk + offs_bn[None, :] * stride_bn

    acc = tl.zeros((BLOCK_M, BLOCK_N), dtype=tl.float32)
    for kk in range(0, tl.cdiv(K, BLOCK_K)):
        a = tl.load(a_ptrs, mask=offs_k[None, :] < K - kk * BLOCK_K, other=0.0)
        b = tl.load(b_ptrs, mask=offs_k[:, None] < K - kk * BLOCK_K, other=0.0)
        acc = tl.dot(a, b, acc)
        a_ptrs += BLOCK_K * stride_ak
        b_ptrs += BLOCK_K * stride_bk

    c = acc.to(c_ptr.dtype.element_ty)
    offs_cm = pid_m * BLOCK_M + tl.arange(0, BLOCK_M)
    offs_cn = pid_n * BLOCK_N + tl.arange(0, BLOCK_N)
    c_ptrs = c_ptr + offs_cm[:, None] * stride_cm + offs_cn[None, :] * stride_cn
    mask = (offs_cm[:, None] < M) & (offs_cn[None, :] < N)
    tl.store(c_ptrs, c, mask=mask)

# config = {"BLOCK_K": 32, "BLOCK_M": 64, "BLOCK_N": 128, "GROUP_M": 4, "arch": "sm_90", "dtype": "fp32", "num_ctas": 1, "num_stages": 3, "num_warps": 4}
# arch = sm_90


// ===== COMPILED SASS (sm_90a) =====

	.target	sm_90a

	.elftype	@"ET_EXEC"


//--------------------- .note.nv.tkinfo           --------------------------
	.section	.note.nv.tkinfo,"",@"SHT_NOTE"
	.sectionflags	@"SHF_NOTE_NV_TKINFO"
	.tkinfo
        /*0018*/ 	.word	0x00000002
        /*0030*/ 	.string	""
        /*0030*/ 	.string	"ptxas"
        /*0030*/ 	.string	"Cuda compilation tools, release 13.0, V13.0.88"
        /*0030*/ 	.string	"Build cuda_13.0.r13.0/compiler.36424714_0"
        /*0030*/ 	.string	"-v  -suppress-debug-info  -lineinfo  -arch sm_90a "



//--------------------- .note.nv.cuinfo           --------------------------
	.section	.note.nv.cuinfo,"",@"SHT_NOTE"
	.sectionflags	@"SHF_NOTE_NV_CUINFO"
        /*0018*/ 	.short	0x0002
        /*001a*/ 	.short	0x005a
        /*001c*/ 	.short	0x0082
	.zero		2


//--------------------- .nv.info                  --------------------------
	.section	.nv.info,"",@"SHT_CUDA_INFO"
	.align	4


	//----- nvinfo : EIATTR_REGCOUNT
	.align		4
        /*0000*/ 	.byte	0x04, 0x2f
        /*0002*/ 	.short	(.L_1 - .L_0)
	.align		4
.L_0:
        /*0004*/ 	.word	index@(matmul_kernel)
        /*0008*/ 	.word	0x000000dc


	//----- nvinfo : EIATTR_FRAME_SIZE
	.align		4
.L_1:
        /*000c*/ 	.byte	0x04, 0x11
        /*000e*/ 	.short	(.L_3 - .L_2)
	.align		4
.L_2:
        /*0010*/ 	.word	index@(matmul_kernel)
        /*0014*/ 	.word	0x00000000


	//----- nvinfo : EIATTR_MIN_STACK_SIZE
	.align		4
.L_3:
        /*0018*/ 	.byte	0x04, 0x12
        /*001a*/ 	.short	(.L_5 - .L_4)
	.align		4
.L_4:
        /*001c*/ 	.word	index@(matmul_kernel)
        /*0020*/ 	.word	0x00000000
.L_5:


//--------------------- .nv.compat                --------------------------
	.section	.nv.compat,"",@"SHT_CUDA_COMPAT_INFO"
	.align	4
        /*0000*/ 	.byte	0x02, 0x09, 0x01, 0x00, 0x02, 0x02, 0x04, 0x00, 0x02, 0x05, 0x05, 0x00, 0x03, 0x07, 0x01, 0x01
        /*0010*/ 	.byte	0x02, 0x03, 0x00, 0x00, 0x02, 0x06, 0x01, 0x00, 0x04, 0x0b, 0x08, 0x00, 0x00, 0x00, 0x00, 0x00
        /*0020*/ 	.byte	0x00, 0x00, 0x00, 0x00


//--------------------- .nv.info.matmul_kernel    --------------------------
	.section	.nv.info.matmul_kernel,"",@"SHT_CUDA_INFO"
	.sectionflags	@""
	.align	4


	//----- nvinfo : EIATTR_CUDA_API_VERSION
	.align		4
        /*0000*/ 	.byte	0x04, 0x37
        /*0002*/ 	.short	(.L_7 - .L_6)
.L_6:
        /*0004*/ 	.word	0x00000082


	//----- nvinfo : EIATTR_KPARAM_INFO
	.align		4
.L_7:
        /*0008*/ 	.byte	0x04, 0x17
        /*000a*/ 	.short	(.L_9 - .L_8)
.L_8:
        /*000c*/ 	.word	0x00000000
        /*0010*/ 	.short	0x000d
        /*0012*/ 	.short	0x0048
        /*0014*/ 	.byte	0x00, 0xf4, 0x21, 0x00


	//----- nvinfo : EIATTR_KPARAM_INFO
	.align		4
.L_9:
        /*0018*/ 	.byte	0x04, 0x17
        /*001a*/ 	.short	(.L_11 - .L_10)
.L_10:
        /*001c*/ 	.word	0x00000000
        /*0020*/ 	.short	0x000c
        /*0022*/ 	.short	0x0040
        /*0024*/ 	.byte	0x00, 0xf4, 0x21, 0x00


	//----- nvinfo : EIATTR_KPARAM_INFO
	.align		4
.L_11:
        /*0028*/ 	.byte	0x04, 0x17
        /*002a*/ 	.short	(.L_13 - .L_12)
.L_12:
        /*002c*/ 	.word	0x00000000
        /*0030*/ 	.short	0x000b
        /*0032*/ 	.short	0x0038
        /*0034*/ 	.byte	0x00, 0xf0, 0x11, 0x00


	//----- nvinfo : EIATTR_KPARAM_INFO
	.align		4
.L_13:
        /*0038*/ 	.byte	0x04, 0x17
        /*003a*/ 	.short	(.L_15 - .L_14)
.L_14:
        /*003c*/ 	.word	0x00000000
        /*0040*/ 	.short	0x000a
        /*0042*/ 	.short	0x0034
        /*0044*/ 	.byte	0x00, 0xf0, 0x11, 0x00


	//----- nvinfo : EIATTR_KPARAM_INFO
	.align		4
.L_15:
        /*0048*/ 	.byte	0x04, 0x17
        /*004a*/ 	.short	(.L_17 - .L_16)
.L_16:
        /*004c*/ 	.word	0x00000000
        /*0050*/ 	.short	0x0009
        /*0052*/ 	.short	0x0030
        /*0054*/ 	.byte	0x00, 0xf0, 0x11, 0x00


	//----- nvinfo : EIATTR_KPARAM_INFO
	.align		4
.L_17:
        /*0058*/ 	.byte	0x04, 0x17
        /*005a*/ 	.short	(.L_19 - .L_18)
.L_18:
        /*005c*/ 	.word	0x00000000
        /*0060*/ 	.short	0x0008
        /*0062*/ 	.short	0x002c
        /*0064*/ 	.byte	0x00, 0xf0, 0x11, 0x00


	//----- nvinfo : EIATTR_KPARAM_INFO
	.align		4
.L_19:
        /*0068*/ 	.byte	0x04, 0x17
        /*006a*/ 	.short	(.L_21 - .L_20)
.L_20:
        /*006c*/ 	.word	0x00000000
        /*0070*/ 	.short	0x0007
        /*0072*/ 	.short	0x0028
        /*0074*/ 	.byte	0x00, 0xf0, 0x11, 0x00


	//----- nvinfo : EIATTR_KPARAM_INFO
	.align		4
.L_21:
        /*0078*/ 	.byte	0x04, 0x17
        /*007a*/ 	.short	(.L_23 - .L_22)
.L_22:
        /*007c*/ 	.word	0x00000000
        /*0080*/ 	.short	0x0006
        /*0082*/ 	.short	0x0024
        /*0084*/ 	.byte	0x00, 0xf0, 0x11, 0x00


	//----- nvinfo : EIATTR_KPARAM_INFO
	.align		4
.L_23:
        /*0088*/ 	.byte	0x04, 0x17
        /*008a*/ 	.short	(.L_25 - .L_24)
.L_24:
        /*008c*/ 	.word	0x00000000
        /*0090*/ 	.short	0x0005
        /*0092*/ 	.short	0x0020
        /*0094*/ 	.byte	0x00, 0xf0, 0x11, 0x00


	//----- nvinfo : EIATTR_KPARAM_INFO
	.align		4
.L_25:
        /*0098*/ 	.byte	0x04, 0x17
        /*009a*/ 	.short	(.L_27 - .L_26)
.L_26:
        /*009c*/ 	.word	0x00000000
        /*00a0*/ 	.short	0x0004
        /*00a2*/ 	.short	0x001c
        /*00a4*/ 	.byte	0x00, 0xf0, 0x11, 0x00


	//----- nvinfo : EIATTR_KPARAM_INFO
	.align		4
.L_27:
        /*00a8*/ 	.byte	0x04, 0x17
        /*00aa*/ 	.short	(.L_29 - .L_28)
.L_28:
        /*00ac*/ 	.word	0x00000000
        /*00b0*/ 	.short	0x0003
        /*00b2*/ 	.short	0x0018
        /*00b4*/ 	.byte	0x00, 0xf0, 0x11, 0x00


	//----- nvinfo : EIATTR_KPARAM_INFO
	.align		4
.L_29:
        /*00b8*/ 	.byte	0x04, 0x17
        /*00ba*/ 	.short	(.L_31 - .L_30)
.L_30:
        /*00bc*/ 	.word	0x00000000
        /*00c0*/ 	.short	0x0002
        /*00c2*/ 	.short	0x0010
        /*00c4*/ 	.byte	0x00, 0xf4, 0x21, 0x00


	//----- nvinfo : EIATTR_KPARAM_INFO
	.align		4
.L_31:
        /*00c8*/ 	.byte	0x04, 0x17
        /*00ca*/ 	.short	(.L_33 - .L_32)
.L_32:
        /*00cc*/ 	.word	0x00000000
        /*00d0*/ 	.short	0x0001
        /*00d2*/ 	.short	0x0008
        /*00d4*/ 	.byte	0x00, 0xf4, 0x21, 0x00


	//----- nvinfo : EIATTR_KPARAM_INFO
	.align		4
.L_33:
        /*00d8*/ 	.byte	0x04, 0x17
        /*00da*/ 	.short	(.L_35 - .L_34)
.L_34:
        /*00dc*/ 	.word	0x00000000
        /*00e0*/ 	.short	0x0000
        /*00e2*/ 	.short	0x0000
        /*00e4*/ 	.byte	0x00, 0xf4, 0x21, 0x00


	//----- nvinfo : EIATTR_SPARSE_MMA_MASK
	.align		4
.L_35:
        /*00e8*/ 	.byte	0x03, 0x50
        /*00ea*/ 	.short	0x0000


	//----- nvinfo : EIATTR_MAXREG_COUNT
	.align		4
        /*00ec*/ 	.byte	0x03, 0x1b
        /*00ee*/ 	.short	0x00ff


	//----- nvinfo : EIATTR_NUM_BARRIERS
	.align		4
        /*00f0*/ 	.byte	0x02, 0x4c
        /*00f2*/ 	.byte	0x01
	.zero		1


	//----- nvinfo : EIATTR_MERCURY_ISA_VERSION
	.align		4
        /*00f4*/ 	.byte	0x03, 0x5f
        /*00f6*/ 	.short	0x0101


	//----- nvinfo : EIATTR_EXIT_INSTR_OFFSETS
	.align		4
        /*00f8*/ 	.byte	0x04, 0x1c
        /*00fa*/ 	.short	(.L_37 - .L_36)


	//   ....[0]....
.L_36:
        /*00fc*/ 	.word	0x000085c0


	//   ....[1]....
        /*0100*/ 	.word	0x000085e0


	//----- nvinfo : EIATTR_REQNTID
	.align		4
.L_37:
        /*0104*/ 	.byte	0x04, 0x10
        /*0106*/ 	.short	(.L_39 - .L_38)
.L_38:
        /*0108*/ 	.word	0x00000080
        /*010c*/ 	.word	0x00000001
        /*0110*/ 	.word	0x00000001


	//----- nvinfo : EIATTR_CBANK_PARAM_SIZE
	.align		4
.L_39:
        /*0114*/ 	.byte	0x03, 0x19
        /*0116*/ 	.short	0x0050


	//----- nvinfo : EIATTR_PARAM_CBANK
	.align		4
        /*0118*/ 	.byte	0x04, 0x0a
        /*011a*/ 	.short	(.L_41 - .L_40)
	.align		4
.L_40:
        /*011c*/ 	.word	index@(.nv.constant0.matmul_kernel)
        /*0120*/ 	.short	0x0210
        /*0122*/ 	.short	0x0050


	//----- nvinfo : EIATTR_SW_WAR
	.align		4
.L_41:
        /*0124*/ 	.byte	0x04, 0x36
        /*0126*/ 	.short	(.L_43 - .L_42)
.L_42:
        /*0128*/ 	.word	0x00000008
.L_43:


//--------------------- .nv.callgraph             --------------------------
	.section	.nv.callgraph,"",@"SHT_CUDA_CALLGRAPH"
	.align	4
	.sectionentsize	8
	.align		4
        /*0000*/ 	.word	0x00000000
	.align		4
        /*0004*/ 	.word	0xffffffff
	.align		4
        /*0008*/ 	.word	0x00000000
	.align		4
        /*000c*/ 	.word	0xfffffffe
	.align		4
        /*0010*/ 	.word	0x00000000
	.align		4
        /*0014*/ 	.word	0xfffffffd
	.align		4
        /*0018*/ 	.word	0x00000000
	.align		4
        /*001c*/ 	.word	0xfffffffc


//--------------------- .text.matmul_kernel       --------------------------
	.section	.text.matmul_kernel,"ax",@progbits
	.align	128
        .global         matmul_kernel
        .type           matmul_kernel,@function
        .size           matmul_kernel,(.L_x_3 - matmul_kernel)
        .other          matmul_kernel,@"STO_CUDA_ENTRY STV_DEFAULT"
matmul_kernel:
.text.matmul_kernel:
[----:B------:R-:W-:Y:S08]  /*0000*/  LDC R1, c[0x0][0x28] ;  /* 0x00000a00ff017b82 */ /* 0x000ff00000000800 */
[----:B------:R-:W1:Y:S01]  /*0010*/  LDC.64 R158, c[0x0][0x228] ;  /* 0x00008a00ff9e7b82 */ /* 0x000e620000000a00 */
[----:B------:R-:W2:Y:S01]  /*0020*/  S2R R5, SR_CTAID.X ;  /* 0x0000000000057919 */ /* 0x000ea20000002500 */
[----:B------:R-:W-:Y:S01]  /*0030*/  ULDC.64 UR6, c[0x0][0x230] ;  /* 0x00008c0000067ab9 */ /* 0x000fe20000000a00 */
[----:B------:R-:W-:Y:S01]  /*0040*/  ULDC.64 UR12, c[0x0][0x238] ;  /* 0x00008e00000c7ab9 */ /* 0x000fe20000000a00 */
[----:B------:R-:W-:-:S02]  /*0050*/  UIADD3 UR4, UR6, 0x1f, URZ ;  /* 0x0000001f06047890 */ /* 0x000fc4000fffe03f */
[----:B------:R-:W-:Y:S02]  /*0060*/  UIADD3 UR8, UR6, -0x20, URZ ;  /* 0xffffffe006087890 */ /* 0x000fe4000fffe03f */
[----:B------:R-:W-:Y:S02]  /*0070*/  UISETP.GT.AND UP0, UPT, UR4, 0x1f, UPT ;  /* 0x0000001f0400788c */ /* 0x000fe4000bf04270 */
[----:B------:R-:W-:Y:S02]  /*0080*/  UISETP.GT.AND UP1, UPT, UR4, 0x3f, UPT ;  /* 0x0000003f0400788c */ /* 0x000fe4000bf24270 */
[----:B------:R-:W-:Y:S01]  /*0090*/  USEL UR5, URZ, 0x4, !UP0 ;  /* 0x000000043f057887 */ /* 0x000fe2000c000000 */
[----:B------:R-:W-:Y:S01]  /*00a0*/  ULDC.64 UR14, c[0x0][0x210] ;  /* 0x00008400000e7ab9 */ /* 0x000fe20000000a00 */
[----:B------:R-:W-:Y:S01]  /*00b0*/  ULDC UR9, c[0x0][0x240] ;  /* 0x0000900000097ab9 */ /* 0x000fe20000000800 */
[----:B------:R-:W-:Y:S01]  /*00c0*/  ULDC.64 UR18, c[0x0][0x218] ;  /* 0x0000860000127ab9 */ /* 0x000fe20000000a00 */
[----:B------:R-:W-:-:S02]  /*00d0*/  ULDC.64 UR16, c[0x0][0x208] ;  /* 0x0000820000107ab9 */ /* 0x000fc40000000a00 */
[----:B------:R-:W-:Y:S01]  /*00e0*/  IMAD.U32 R101, RZ, RZ, UR5 ;  /* 0x00000005ff657e24 */ /* 0x000fe2000f8e00ff */
[----:B------:R-:W-:Y:S02]  /*00f0*/  USHF.L.U32 UR20, UR12, 0x5, URZ ;  /* 0x000000050c147899 */ /* 0x000fe4000800063f */
[----:B------:R-:W-:Y:S02]  /*0100*/  UISETP.GE.AND UP0, UPT, UR4, 0x20, UPT ;  /* 0x000000200400788c */ /* 0x000fe4000bf06270 */
[----:B------:R-:W3:Y:S01]  /*0110*/  S2UR UR5, SR_CgaCtaId ;  /* 0x00000000000579c3 */ /* 0x000ee20000008800 */
[----:B-1----:R-:W-:Y:S01]  /*0120*/  VIADD R0, R159, 0x7f ;  /* 0x0000007f9f007836 */ /* 0x002fe20000000000 */
[----:B------:R-:W-:Y:S01]  /*0130*/  IABS R14, R159 ;  /* 0x0000009f000e7213 */ /* 0x000fe20000000000 */
[----:B------:R-:W-:Y:S01]  /*0140*/  IMAD.U32 R205, RZ, RZ, UR20 ;  /* 0x00000014ffcd7e24 */ /* 0x000fe2000f8e00ff */
[----:B------:R-:W-:Y:S01]  /*0150*/  IABS R16, R158 ;  /* 0x0000009e00107213 */ /* 0x000fe20000000000 */
[----:B------:R-:W-:Y:S01]  /*0160*/  IMAD.U32 R207, RZ, RZ, UR20 ;  /* 0x00000014ffcf7e24 */ /* 0x000fe2000f8e00ff */
[----:B------:R-:W-:-:S04]  /*0170*/  SHF.R.S32.HI R3, RZ, 0x1f, R0 ;  /* 0x0000001fff037819 */ /* 0x000fc80000011400 */
[----:B------:R-:W-:Y:S02]  /*0180*/  LEA.HI R3, R3, R0, RZ, 0x7 ;  /* 0x0000000003037211 */ /* 0x000fe400078f38ff */
[----:B--2---:R-:W-:Y:S02]  /*0190*/  IABS R8, R5 ;  /* 0x0000000500087213 */ /* 0x004fe40000000000 */
[----:B------:R-:W-:-:S05]  /*01a0*/  SHF.R.S32.HI R3, RZ, 0x7, R3 ;  /* 0x00000007ff037819 */ /* 0x000fca0000011403 */
[----:B------:R-:W-:-:S05]  /*01b0*/  IMAD.SHL.U32 R4, R3, 0x4, RZ ;  /* 0x0000000403047824 */ /* 0x000fca00078e00ff */
[-C--:B------:R-:W-:Y:S02]  /*01c0*/  IABS R7, R4.reuse ;  /* 0x0000000400077213 */ /* 0x080fe40000000000 */
[----:B------:R-:W-:Y:S02]  /*01d0*/  IABS R10, R4 ;  /* 0x00000004000a7213 */ /* 0x000fe40000000000 */
[----:B------:R-:W1:Y:S08]  /*01e0*/  I2F.RP R0, R7 ;  /* 0x0000000700007306 */ /* 0x000e700000209400 */
[----:B-1----:R-:W1:Y:S02]  /*01f0*/  MUFU.RCP R0, R0 ;  /* 0x0000000000007308 */ /* 0x002e640000001000 */
[----:B-1----:R-:W-:-:S02]  /*0200*/  VIADD R2, R0, 0xffffffe ;  /* 0x0ffffffe00027836 */ /* 0x002fc40000000000 */
[----:B------:R-:W-:-:S04]  /*0210*/  IMAD.MOV R0, RZ, RZ, -R10 ;  /* 0x000000ffff007224 */ /* 0x000fc800078e0a0a */
[----:B------:R1:W2:Y:S02]  /*0220*/  F2I.FTZ.U32.TRUNC.NTZ R3, R2 ;  /* 0x0000000200037305 */ /* 0x0002a4000021f000 */
[----:B-1----:R-:W-:Y:S02]  /*0230*/  IMAD.MOV.U32 R2, RZ, RZ, RZ ;  /* 0x000000ffff027224 */ /* 0x002fe400078e00ff */
[----:B--2---:R-:W-:-:S04]  /*0240*/  IMAD.MOV R6, RZ, RZ, -R3 ;  /* 0x000000ffff067224 */ /* 0x004fc800078e0a03 */
[----:B------:R-:W-:Y:S02]  /*0250*/  IMAD R9, R6, R7, RZ ;  /* 0x0000000706097224 */ /* 0x000fe400078e02ff */
[----:B------:R-:W-:Y:S02]  /*0260*/  IMAD.MOV.U32 R6, RZ, RZ, R8 ;  /* 0x000000ffff067224 */ /* 0x000fe400078e0008 */
[----:B------:R-:W-:-:S06]  /*0270*/  IMAD.HI.U32 R3, R3, R9, R2 ;  /* 0x0000000903037227 */ /* 0x000fcc00078e0002 */
[----:B------:R-:W-:-:S04]  /*0280*/  IMAD.HI.U32 R3, R3, R6, RZ ;  /* 0x0000000603037227 */ /* 0x000fc800078e00ff */
[----:B------:R-:W-:Y:S02]  /*0290*/  IMAD R0, R3, R0, R6 ;  /* 0x0000000003007224 */ /* 0x000fe400078e0206 */
[----:B------:R-:W1:Y:S03]  /*02a0*/  I2F.RP R6, R14 ;  /* 0x0000000e00067306 */ /* 0x000e660000209400 */
[----:B------:R-:W-:-:S05]  /*02b0*/  ISETP.GT.U32.AND P1, PT, R7, R0, PT ;  /* 0x000000000700720c */ /* 0x000fca0003f24070 */
[----:B-1----:R-:W-:Y:S08]  /*02c0*/  MUFU.RCP R6, R6 ;  /* 0x0000000600067308 */ /* 0x002ff00000001000 */
[----:B------:R-:W-:Y:S02]  /*02d0*/  @!P1 IMAD.IADD R0, R0, 0x1, -R7 ;  /* 0x0000000100009824 */ /* 0x000fe400078e0a07 */
[----:B------:R-:W-:Y:S01]  /*02e0*/  @!P1 VIADD R3, R3, 0x1 ;  /* 0x0000000103039836 */ /* 0x000fe20000000000 */
[----:B------:R-:W-:-:S02]  /*02f0*/  ISETP.NE.AND P1, PT, R4, RZ, PT ;  /* 0x000000ff0400720c */ /* 0x000fc40003f25270 */
[----:B------:R-:W-:Y:S02]  /*0300*/  ISETP.GE.U32.AND P0, PT, R0, R7, PT ;  /* 0x000000070000720c */ /* 0x000fe40003f06070 */
[----:B------:R-:W-:-:S04]  /*0310*/  LOP3.LUT R0, R5, R4, RZ, 0x3c, !PT ;  /* 0x0000000405007212 */ /* 0x000fc800078e3cff */
[----:B------:R-:W-:Y:S01]  /*0320*/  ISETP.GE.AND P2, PT, R0, RZ, PT ;  /* 0x000000ff0000720c */ /* 0x000fe20003f46270 */
[----:B------:R-:W-:-:S06]  /*0330*/  VIADD R0, R158, 0x3f ;  /* 0x0000003f9e007836 */ /* 0x000fcc0000000000 */
[----:B------:R-:W-:-:S04]  /*0340*/  @P0 VIADD R3, R3, 0x1 ;  /* 0x0000000103030836 */ /* 0x000fc80000000000 */
[----:B------:R-:W-:Y:S01]  /*0350*/  IMAD.MOV.U32 R2, RZ, RZ, R3 ;  /* 0x000000ffff027224 */ /* 0x000fe200078e0003 */
[----:B------:R-:W-:-:S03]  /*0360*/  SHF.R.S32.HI R3, RZ, 0x1f, R0 ;  /* 0x0000001fff037819 */ /* 0x000fc60000011400 */
[----:B------:R-:W-:Y:S01]  /*0370*/  @!P2 IMAD.MOV R2, RZ, RZ, -R2 ;  /* 0x000000ffff02a224 */ /* 0x000fe200078e0a02 */
[----:B------:R-:W-:Y:S02]  /*0380*/  @!P1 LOP3.LUT R2, RZ, R4, RZ, 0x33, !PT ;  /* 0x00000004ff029212 */ /* 0x000fe400078e33ff */
[----:B------:R-:W-:-:S03]  /*0390*/  LEA.HI R3, R3, R0, RZ, 0x6 ;  /* 0x0000000003037211 */ /* 0x000fc600078f30ff */
[----:B------:R-:W-:Y:S02]  /*03a0*/  IMAD.SHL.U32 R20, R2, 0x4, RZ ;  /* 0x0000000402147824 */ /* 0x000fe400078e00ff */
[----:B------:R-:W-:-:S03]  /*03b0*/  IMAD.MOV R2, RZ, RZ, -R2 ;  /* 0x000000ffff027224 */ /* 0x000fc600078e0a02 */
[----:B------:R-:W-:Y:S01]  /*03c0*/  LEA.HI.SX32 R3, R3, -R20, 0x1a ;  /* 0x8000001403037211 */ /* 0x000fe200078fd2ff */
[----:B------:R-:W-:Y:S02]  /*03d0*/  IMAD R21, R4, R2, R5 ;  /* 0x0000000204157224 */ /* 0x000fe400078e0205 */
[----:B------:R-:W-:Y:S01]  /*03e0*/  IMAD.MOV.U32 R2, RZ, RZ, RZ ;  /* 0x000000ffff027224 */ /* 0x000fe200078e00ff */
[----:B------:R-:W-:-:S04]  /*03f0*/  VIMNMX R18, R3, 0x4, PT ;  /* 0x0000000403127848 */ /* 0x000fc80003fe0100 */
[-C--:B------:R-:W-:Y:S02]  /*0400*/  IABS R7, R18.reuse ;  /* 0x0000001200077213 */ /* 0x080fe40000000000 */
[----:B------:R-:W-:Y:S02]  /*0410*/  IABS R4, R18 ;  /* 0x0000001200047213 */ /* 0x000fe40000000000 */
[----:B------:R-:W1:Y:S08]  /*0420*/  I2F.RP R0, R7 ;  /* 0x0000000700007306 */ /* 0x000e700000209400 */
[----:B-1----:R-:W1:Y:S02]  /*0430*/  MUFU.RCP R0, R0 ;  /* 0x0000000000007308 */ /* 0x002e640000001000 */
[----:B-1----:R-:W-:Y:S01]  /*0440*/  VIADD R3, R0, 0xffffffe ;  /* 0x0ffffffe00037836 */ /* 0x002fe20000000000 */
[----:B------:R-:W-:-:S05]  /*0450*/  IABS R0, R21 ;  /* 0x0000001500007213 */ /* 0x000fca0000000000 */
[----:B------:R-:W1:Y:S02]  /*0460*/  F2I.FTZ.U32.TRUNC.NTZ R3, R3 ;  /* 0x0000000300037305 */ /* 0x000e64000021f000 */
[----:B-1----:R-:W-:-:S04]  /*0470*/  IMAD.MOV R8, RZ, RZ, -R3 ;  /* 0x000000ffff087224 */ /* 0x002fc800078e0a03 */
[----:B------:R-:W-:Y:S02]  /*0480*/  IMAD R5, R8, R7, RZ ;  /* 0x0000000708057224 */ /* 0x000fe400078e02ff */
[----:B------:R-:W1:Y:S02]  /*0490*/  S2R R8, SR_TID.X ;  /* 0x0000000000087919 */ /* 0x000e640000002100 */
[----:B------:R-:W-:-:S04]  /*04a0*/  IMAD.HI.U32 R2, R3, R5, R2 ;  /* 0x0000000503027227 */ /* 0x000fc800078e0002 */
[----:B------:R-:W-:Y:S02]  /*04b0*/  IMAD.MOV.U32 R3, RZ, RZ, R0 ;  /* 0x000000ffff037224 */ /* 0x000fe400078e0000 */
[----:B------:R-:W-:Y:S02]  /*04c0*/  IMAD.MOV R0, RZ, RZ, -R4 ;  /* 0x000000ffff007224 */ /* 0x000fe400078e0a04 */
[----:B------:R-:W-:-:S04]  /*04d0*/  IMAD.HI.U32 R2, R2, R3, RZ ;  /* 0x0000000302027227 */ /* 0x000fc800078e00ff */
[----:B------:R-:W-:Y:S01]  /*04e0*/  IMAD R0, R2, R0, R3 ;  /* 0x0000000002007224 */ /* 0x000fe200078e0203 */
[----:B------:R-:W-:Y:S01]  /*04f0*/  LOP3.LUT R3, R21, R18, RZ, 0x3c, !PT ;  /* 0x0000001215037212 */ /* 0x000fe200078e3cff */
[----:B------:R-:W-:-:S03]  /*0500*/  VIADD R5, R6, 0xffffffe ;  /* 0x0ffffffe06057836 */ /* 0x000fc60000000000 */
[----:B------:R-:W-:Y:S02]  /*0510*/  ISETP.GT.U32.AND P1, PT, R7, R0, PT ;  /* 0x000000000700720c */ /* 0x000fe40003f24070 */
[----:B------:R-:W-:Y:S01]  /*0520*/  ISETP.GE.AND P2, PT, R3, RZ, PT ;  /* 0x000000ff0300720c */ /* 0x000fe20003f46270 */
[----:B------:R-:W2:Y:S10]  /*0530*/  F2I.FTZ.U32.TRUNC.NTZ R5, R5 ;  /* 0x0000000500057305 */ /* 0x000eb4000021f000 */
[----:B------:R-:W-:Y:S01]  /*0540*/  @!P1 IMAD.IADD R0, R0, 0x1, -R7 ;  /* 0x0000000100009824 */ /* 0x000fe200078e0a07 */
[----:B-1----:R-:W-:Y:S01]  /*0550*/  LOP3.LUT R3, R8, 0x60, RZ, 0xc0, !PT ;  /* 0x0000006008037812 */ /* 0x002fe200078ec0ff */
[----:B------:R-:W-:Y:S01]  /*0560*/  @!P1 VIADD R2, R2, 0x1 ;  /* 0x0000000102029836 */ /* 0x000fe20000000000 */
[----:B------:R-:W-:Y:S01]  /*0570*/  ISETP.NE.AND P1, PT, R18, RZ, PT ;  /* 0x000000ff1200720c */ /* 0x000fe20003f25270 */
[----:B------:R-:W-:Y:S01]  /*0580*/  IMAD.SHL.U32 R6, R8, 0x10, RZ ;  /* 0x0000001008067824 */ /* 0x000fe200078e00ff */
[----:B------:R-:W-:-:S02]  /*0590*/  ISETP.GE.U32.AND P0, PT, R0, R7, PT ;  /* 0x000000070000720c */ /* 0x000fc40003f06070 */
[C---:B------:R-:W-:Y:S02]  /*05a0*/  LOP3.LUT R4, R8.reuse, 0x40, RZ, 0xc0, !PT ;  /* 0x0000004008047812 */ /* 0x040fe400078ec0ff */
[----:B------:R-:W-:Y:S02]  /*05b0*/  SHF.R.U32.HI R7, RZ, 0x1, R3 ;  /* 0x00000001ff077819 */ /* 0x000fe40000011603 */
[----:B------:R-:W-:Y:S02]  /*05c0*/  LOP3.LUT R10, R8, 0x3f, RZ, 0xc0, !PT ;  /* 0x0000003f080a7812 */ /* 0x000fe400078ec0ff */
[----:B------:R-:W-:Y:S01]  /*05d0*/  SHF.R.U32.HI R3, RZ, 0x4, R4 ;  /* 0x00000004ff037819 */ /* 0x000fe20000011604 */
[----:B--2---:R-:W-:Y:S01]  /*05e0*/  IMAD.MOV R4, RZ, RZ, -R5 ;  /* 0x000000ffff047224 */ /* 0x004fe200078e0a05 */
[----:B------:R-:W-:Y:S02]  /*05f0*/  LOP3.LUT R6, R6, 0x70, RZ, 0xc0, !PT ;  /* 0x0000007006067812 */ /* 0x000fe400078ec0ff */
[----:B------:R-:W-:Y:S01]  /*0600*/  LOP3.LUT R0, R8, 0x7f, RZ, 0xc0, !PT ;  /* 0x0000007f08007812 */ /* 0x000fe200078ec0ff */
[----:B------:R-:W-:-:S02]  /*0610*/  @P0 VIADD R2, R2, 0x1 ;  /* 0x0000000102020836 */ /* 0x000fc40000000000 */
[----:B------:R-:W-:Y:S02]  /*0620*/  IMAD R3, R10, 0x80, R3 ;  /* 0x000000800a037824 */ /* 0x000fe400078e0203 */
[----:B------:R-:W-:Y:S02]  /*0630*/  IMAD.MOV.U32 R13, RZ, RZ, R2 ;  /* 0x000000ffff0d7224 */ /* 0x000fe400078e0002 */
[----:B------:R-:W-:Y:S01]  /*0640*/  IMAD.IADD R2, R6, 0x1, R3 ;  /* 0x0000000106027824 */ /* 0x000fe200078e0203 */
[----:B------:R-:W-:Y:S01]  /*0650*/  SHF.R.U32.HI R6, RZ, 0x5, R8 ;  /* 0x00000005ff067819 */ /* 0x000fe20000011608 */
[----:B------:R-:W-:Y:S01]  /*0660*/  @!P2 IMAD.MOV R13, RZ, RZ, -R13 ;  /* 0x000000ffff0da224 */ /* 0x000fe200078e0a0d */
[----:B------:R-:W-:Y:S01]  /*0670*/  @!P1 LOP3.LUT R13, RZ, R18, RZ, 0x33, !PT ;  /* 0x00000012ff0d9212 */ /* 0x000fe200078e33ff */
[----:B------:R-:W-:Y:S01]  /*0680*/  IMAD.SHL.U32 R0, R0, 0x4, RZ ;  /* 0x0000000400007824 */ /* 0x000fe200078e00ff */
[----:B------:R-:W-:Y:S02]  /*0690*/  SGXT.U32 R6, R6, 0x2 ;  /* 0x000000020606781a */ /* 0x000fe40000000000 */
[----:B------:R-:W-:Y:S01]  /*06a0*/  PLOP3.LUT P1, PT, PT, PT, UP1, 0x80, 0x0 ;  /* 0x000000000000781c */ /* 0x000fe20003f2f018 */
[----:B------:R-:W-:Y:S01]  /*06b0*/  IMAD.SHL.U32 R3, R13, 0x80, RZ ;  /* 0x000000800d037824 */ /* 0x000fe200078e00ff */
[----:B------:R-:W-:Y:S01]  /*06c0*/  LOP3.LUT R0, R0, R7, RZ, 0x3c, !PT ;  /* 0x0000000700007212 */ /* 0x000fe200078e3cff */
[----:B------:R-:W-:Y:S01]  /*06d0*/  IMAD.MOV.U32 R7, RZ, RZ, R4 ;  /* 0x000000ffff077224 */ /* 0x000fe200078e0004 */
[----:B------:R-:W-:Y:S01]  /*06e0*/  LOP3.LUT R100, R2, 0x20, RZ, 0x3c, !PT ;  /* 0x0000002002647812 */ /* 0x000fe200078e3cff */
[----:B------:R-:W-:Y:S01]  /*06f0*/  IMAD.MOV.U32 R4, RZ, RZ, RZ ;  /* 0x000000ffff047224 */ /* 0x000fe200078e00ff */
[----:B------:R-:W-:Y:S01]  /*0700*/  LOP3.LUT R11, R3, R6, RZ, 0xfc, !PT ;  /* 0x00000006030b7212 */ /* 0x000fe200078efcff */
[----:B------:R-:W-:Y:S01]  /*0710*/  IMAD R7, R7, R14, RZ ;  /* 0x0000000e07077224 */ /* 0x000fe200078e02ff */
[----:B------:R-:W-:Y:S01]  /*0720*/  SHF.R.U32.HI R6, RZ, 0x6, R8 ;  /* 0x00000006ff067819 */ /* 0x000fe20000011608 */
[----:B------:R-:W-:Y:S01]  /*0730*/  IMAD.MOV R13, RZ, RZ, -R13 ;  /* 0x000000ffff0d7224 */ /* 0x000fe200078e0a0d */
[----:B------:R-:W-:Y:S01]  /*0740*/  LOP3.LUT R23, R11, 0x7c, RZ, 0xfc, !PT ;  /* 0x0000007c0b177812 */ /* 0x000fe200078efcff */
[----:B------:R-:W-:Y:S01]  /*0750*/  IMAD.HI.U32 R12, R5, R7, R4 ;  /* 0x00000007050c7227 */ /* 0x000fe200078e0004 */
[----:B------:R-:W-:Y:S01]  /*0760*/  LOP3.LUT R4, R8, 0x1f, RZ, 0xc0, !PT ;  /* 0x0000001f08047812 */ /* 0x000fe200078ec0ff */
[----:B------:R-:W1:Y:S01]  /*0770*/  I2F.RP R7, R16 ;  /* 0x0000001000077306 */ /* 0x000e620000209400 */
[----:B------:R-:W-:-:S02]  /*0780*/  IABS R19, R23 ;  /* 0x0000001700137213 */ /* 0x000fc40000000000 */
[C---:B------:R-:W-:Y:S01]  /*0790*/  ISETP.GE.AND P0, PT, R4.reuse, UR8, PT ;  /* 0x0000000804007c0c */ /* 0x040fe2000bf06270 */
[----:B------:R-:W-:Y:S01]  /*07a0*/  IMAD R118, R4, UR13, RZ ;  /* 0x0000000d04767c24 */ /* 0x000fe2000f8e02ff */
[----:B------:R-:W-:Y:S01]  /*07b0*/  SGXT.U32 R6, R6, 0x1 ;  /* 0x000000010606781a */ /* 0x000fe20000000000 */
[----:B------:R-:W-:Y:S01]  /*07c0*/  IMAD.HI.U32 R5, R12, R19, RZ ;  /* 0x000000130c057227 */ /* 0x000fe200078e00ff */
[----:B------:R-:W-:Y:S02]  /*07d0*/  SEL R8, RZ, 0x4, P0 ;  /* 0x00000004ff087807 */ /* 0x000fe40000000000 */
[----:B------:R-:W-:Y:S01]  /*07e0*/  IABS R15, R11 ;  /* 0x0000000b000f7213 */ /* 0x000fe20000000000 */
[----:B------:R-:W-:Y:S01]  /*07f0*/  IMAD.MOV R17, RZ, RZ, -R5 ;  /* 0x000000ffff117224 */ /* 0x000fe200078e0a05 */
[----:B------:R-:W-:Y:S02]  /*0800*/  ISETP.GE.AND P0, PT, R6, UR6, PT ;  /* 0x0000000606007c0c */ /* 0x000fe4000bf06270 */
[----:B------:R-:W-:Y:S01]  /*0810*/  SEL R9, R8, RZ, P1 ;  /* 0x000000ff08097207 */ /* 0x000fe20000800000 */
[----:B------:R-:W-:Y:S01]  /*0820*/  IMAD R19, R14, R17, R19 ;  /* 0x000000110e137224 */ /* 0x000fe200078e0213 */
[----:B------:R-:W-:Y:S01]  /*0830*/  LOP3.LUT R22, R11, 0x4, RZ, 0xfc, !PT ;  /* 0x000000040b167812 */ /* 0x000fe200078efcff */
[----:B------:R-:W-:Y:S01]  /*0840*/  IMAD.HI.U32 R8, R12, R15, RZ ;  /* 0x0000000f0c087227 */ /* 0x000fe200078e00ff */
[----:B------:R-:W-:Y:S01]  /*0850*/  SEL R5, R101, RZ, !P0 ;  /* 0x000000ff65057207 */ /* 0x000fe20004000000 */
[----:B-1----:R-:W1:Y:S01]  /*0860*/  MUFU.RCP R7, R7 ;  /* 0x0000000700077308 */ /* 0x002e620000001000 */
[----:B------:R-:W-:Y:S01]  /*0870*/  ISETP.GT.U32.AND P2, PT, R14, R19, PT ;  /* 0x000000130e00720c */ /* 0x000fe20003f44070 */
[----:B------:R-:W-:Y:S01]  /*0880*/  IMAD.MOV R8, RZ, RZ, -R8 ;  /* 0x000000ffff087224 */ /* 0x000fe200078e0a08 */
[----:B------:R-:W-:-:S02]  /*0890*/  IABS R17, R22 ;  /* 0x0000001600117213 */ /* 0x000fc40000000000 */
[----:B------:R-:W-:Y:S01]  /*08a0*/  ISETP.NE.U32.AND P3, PT, R5, RZ, PT ;  /* 0x000000ff0500720c */ /* 0x000fe20003f65070 */
[----:B------:R-:W-:Y:S01]  /*08b0*/  IMAD R5, R18, R13, R21 ;  /* 0x0000000d12057224 */ /* 0x000fe200078e0215 */
[C---:B------:R-:W-:Y:S01]  /*08c0*/  LOP3.LUT R24, R11.reuse, 0x8, RZ, 0xfc, !PT ;  /* 0x000000080b187812 */ /* 0x040fe200078efcff */
[----:B------:R-:W-:Y:S01]  /*08d0*/  IMAD R13, R14, R8, R15 ;  /* 0x000000080e0d7224 */ /* 0x000fe200078e020f */
[----:B------:R-:W-:Y:S01]  /*08e0*/  LOP3.LUT R26, R11, 0xc, RZ, 0xfc, !PT ;  /* 0x0000000c0b1a7812 */ /* 0x000fe200078efcff */
[----:B------:R-:W-:Y:S01]  /*08f0*/  IMAD.HI.U32 R8, R12, R17, RZ ;  /* 0x000000110c087227 */ /* 0x000fe200078e00ff */
[----:B------:R-:W-:Y:S02]  /*0900*/  IABS R21, R24 ;  /* 0x0000001800157213 */ /* 0x000fe40000000000 */
[----:B------:R-:W-:Y:S01]  /*0910*/  ISETP.GT.U32.AND P1, PT, R14, R13, PT ;  /* 0x0000000d0e00720c */ /* 0x000fe20003f24070 */
[----:B------:R-:W-:Y:S01]  /*0920*/  @!P2 IMAD.IADD R19, R19, 0x1, -R14 ;  /* 0x000000011313a824 */ /* 0x000fe200078e0a0e */
[----:B------:R-:W-:Y:S01]  /*0930*/  ISETP.GE.AND P4, PT, R23, RZ, PT ;  /* 0x000000ff1700720c */ /* 0x000fe20003f86270 */
[----:B------:R-:W-:Y:S01]  /*0940*/  IMAD.MOV R18, RZ, RZ, -R8 ;  /* 0x000000ffff127224 */ /* 0x000fe200078e0a08 */
[----:B------:R-:W-:Y:S01]  /*0950*/  IABS R23, R26 ;  /* 0x0000001a00177213 */ /* 0x000fe20000000000 */
[----:B------:R-:W-:Y:S01]  /*0960*/  IMAD.HI.U32 R15, R12, R21, RZ ;  /* 0x000000150c0f7227 */ /* 0x000fe200078e00ff */
[----:B------:R-:W-:-:S02]  /*0970*/  ISETP.GT.U32.AND P2, PT, R14, R19, PT ;  /* 0x000000130e00720c */ /* 0x000fc40003f44070 */
[----:B------:R-:W-:Y:S01]  /*0980*/  ISETP.NE.U32.AND P0, PT, R9, RZ, PT ;  /* 0x000000ff0900720c */ /* 0x000fe20003f05070 */
[C---:B------:R-:W-:Y:S01]  /*0990*/  IMAD R17, R14.reuse, R18, R17 ;  /* 0x000000120e117224 */ /* 0x040fe200078e0211 */
[C---:B------:R-:W-:Y:S01]  /*09a0*/  LOP3.LUT R27, R11.reuse, 0x10, RZ, 0xfc, !PT ;  /* 0x000000100b1b7812 */ /* 0x040fe200078efcff */
[----:B------:R-:W-:Y:S01]  /*09b0*/  IMAD.MOV R15, RZ, RZ, -R15 ;  /* 0x000000ffff0f7224 */ /* 0x000fe200078e0a0f */
[----:B------:R-:W-:Y:S01]  /*09c0*/  LOP3.LUT R30, R11, 0x2c, RZ, 0xfc, !PT ;  /* 0x0000002c0b1e7812 */ /* 0x000fe200078efcff */
[--C-:B------:R-:W-:Y:S01]  /*09d0*/  @!P1 IMAD.IADD R13, R13, 0x1, -R14.reuse ;  /* 0x000000010d0d9824 */ /* 0x100fe200078e0a0e */
[C---:B------:R-:W-:Y:S01]  /*09e0*/  ISETP.GT.U32.AND P5, PT, R14.reuse, R17, PT ;  /* 0x000000110e00720c */ /* 0x040fe20003fa4070 */
[----:B-1----:R-:W-:Y:S01]  /*09f0*/  VIADD R7, R7, 0xffffffe ;  /* 0x0ffffffe07077836 */ /* 0x002fe20000000000 */
[----:B------:R-:W-:Y:S01]  /*0a00*/  IABS R25, R27 ;  /* 0x0000001b00197213 */ /* 0x000fe20000000000 */
[C---:B------:R-:W-:Y:S01]  /*0a10*/  IMAD R21, R14.reuse, R15, R21 ;  /* 0x0000000f0e157224 */ /* 0x040fe200078e0215 */
[----:B------:R-:W-:Y:S01]  /*0a20*/  ISETP.GT.U32.AND P6, PT, R14, R13, PT ;  /* 0x0000000d0e00720c */ /* 0x000fe20003fc4070 */
[----:B------:R-:W-:Y:S01]  /*0a30*/  @!P2 IMAD.IADD R19, R19, 0x1, -R14 ;  /* 0x000000011313a824 */ /* 0x000fe200078e0a0e */
[----:B------:R1:W2:Y:S01]  /*0a40*/  F2I.FTZ.U32.TRUNC.NTZ R9, R7 ;  /* 0x0000000700097305 */ /* 0x0002a2000021f000 */
[----:B------:R-:W-:Y:S01]  /*0a50*/  IMAD.HI.U32 R8, R12, R23, RZ ;  /* 0x000000170c087227 */ /* 0x000fe200078e00ff */
[----:B------:R-:W-:-:S02]  /*0a60*/  ISETP.GT.U32.AND P1, PT, R14, R21, PT ;  /* 0x000000150e00720c */ /* 0x000fc40003f24070 */
[----:B------:R-:W-:Y:S01]  /*0a70*/  ISETP.GE.AND P2, PT, R22, RZ, PT ;  /* 0x000000ff1600720c */ /* 0x000fe20003f46270 */
[----:B------:R-:W-:Y:S01]  /*0a80*/  IMAD.MOV.U32 R15, RZ, RZ, R19 ;  /* 0x000000ffff0f7224 */ /* 0x000fe200078e0013 */
[C---:B------:R-:W-:Y:S01]  /*0a90*/  LOP3.LUT R22, R11.reuse, 0x14, RZ, 0xfc, !PT ;  /* 0x000000140b167812 */ /* 0x040fe200078efcff */
[----:B------:R-:W-:Y:S01]  /*0aa0*/  IMAD.MOV R8, RZ, RZ, -R8 ;  /* 0x000000ffff087224 */ /* 0x000fe200078e0a08 */
[----:B------:R-:W-:Y:S01]  /*0ab0*/  LOP3.LUT R28, R11, 0x28, RZ, 0xfc, !PT ;  /* 0x000000280b1c7812 */ /* 0x000fe200078efcff */
[----:B------:R-:W-:Y:S01]  /*0ac0*/  @!P5 IMAD.IADD R17, R17, 0x1, -R14 ;  /* 0x000000011111d824 */ /* 0x000fe200078e0a0e */
[----:B------:R-:W-:Y:S01]  /*0ad0*/  IABS R39, R30 ;  /* 0x0000001e00277213 */ /* 0x000fe20000000000 */
[----:B------:R-:W-:Y:S01]  /*0ae0*/  @!P4 IMAD.MOV R15, RZ, RZ, -R15 ;  /* 0x000000ffff0fc224 */ /* 0x000fe200078e0a0f */
[----:B------:R-:W-:Y:S01]  /*0af0*/  ISETP.GE.AND P4, PT, R11, RZ, PT ;  /* 0x000000ff0b00720c */ /* 0x000fe20003f86270 */
[C---:B-1----:R-:W-:Y:S01]  /*0b00*/  IMAD R7, R14.reuse, R8, R23 ;  /* 0x000000080e077224 */ /* 0x042fe200078e0217 */
[----:B------:R-:W-:Y:S01]  /*0b10*/  ISETP.GT.U32.AND P5, PT, R14, R17, PT ;  /* 0x000000110e00720c */ /* 0x000fe20003fa4070 */
[----:B------:R-:W-:Y:S01]  /*0b20*/  IMAD.HI.U32 R8, R12, R25, RZ ;  /* 0x000000190c087227 */ /* 0x000fe200078e00ff */
[----:B------:R-:W-:-:S02]  /*0b30*/  IABS R23, R22 ;  /* 0x0000001600177213 */ /* 0x000fc40000000000 */
[----:B------:R-:W-:Y:S01]  /*0b40*/  IABS R37, R28 ;  /* 0x0000001c00257213 */ /* 0x000fe20000000000 */
[----:B------:R-:W-:Y:S01]  /*0b50*/  IMAD.MOV R8, RZ, RZ, -R8 ;  /* 0x000000ffff087224 */ /* 0x000fe200078e0a08 */
[----:B------:R-:W-:Y:S01]  /*0b60*/  LOP3.LUT R32, R11, 0x30, RZ, 0xfc, !PT ;  /* 0x000000300b207812 */ /* 0x000fe200078efcff */
[--C-:B------:R-:W-:Y:S01]  /*0b70*/  @!P6 IMAD.IADD R13, R13, 0x1, -R14.reuse ;  /* 0x000000010d0de824 */ /* 0x100fe200078e0a0e */
[C---:B------:R-:W-:Y:S01]  /*0b80*/  ISETP.GT.U32.AND P6, PT, R14.reuse, R7, PT ;  /* 0x000000070e00720c */ /* 0x040fe20003fc4070 */
[----:B------:R-:W-:Y:S01]  /*0b90*/  @!P1 IMAD.IADD R21, R21, 0x1, -R14 ;  /* 0x0000000115159824 */ /* 0x000fe200078e0a0e */
[C---:B------:R-:W-:Y:S01]  /*0ba0*/  LOP3.LUT R34, R11.reuse, 0x34, RZ, 0xfc, !PT ;  /* 0x000000340b227812 */ /* 0x040fe200078efcff */
[----:B--2---:R-:W-:Y:S01]  /*0bb0*/  IMAD.MOV R19, RZ, RZ, -R9 ;  /* 0x000000ffff137224 */ /* 0x004fe200078e0a09 */
[----:B------:R-:W-:Y:S01]  /*0bc0*/  LOP3.LUT R36, R11, 0x38, RZ, 0xfc, !PT ;  /* 0x000000380b247812 */ /* 0x000fe200078efcff */
[C---:B------:R-:W-:Y:S01]  /*0bd0*/  IMAD R25, R14.reuse, R8, R25 ;  /* 0x000000080e197224 */ /* 0x040fe200078e0219 */
[----:B------:R-:W-:Y:S01]  /*0be0*/  ISETP.GT.U32.AND P1, PT, R14, R21, PT ;  /* 0x000000150e00720c */ /* 0x000fe20003f24070 */
[----:B------:R-:W-:Y:S01]  /*0bf0*/  IMAD.MOV.U32 R18, RZ, RZ, R13 ;  /* 0x000000ffff127224 */ /* 0x000fe200078e000d */
[----:B------:R-:W-:Y:S01]  /*0c00*/  IABS R41, R36 ;  /* 0x0000002400297213 */ /* 0x000fe20000000000 */
[----:B------:R-:W-:Y:S01]  /*0c10*/  IMAD R13, R19, R16, RZ ;  /* 0x00000010130d7224 */ /* 0x000fe200078e02ff */
[C---:B------:R-:W-:Y:S01]  /*0c20*/  LOP3.LUT R89, R6.reuse, 0xc, RZ, 0xfc, !PT ;  /* 0x0000000c06597812 */ /* 0x040fe200078efcff */
[----:B------:R-:W-:Y:S01]  /*0c30*/  IMAD.MOV.U32 R8, RZ, RZ, RZ ;  /* 0x000000ffff087224 */ /* 0x000fe200078e00ff */
[----:B------:R-:W-:Y:S01]  /*0c40*/  LOP3.LUT R90, R6, 0xe, RZ, 0xfc, !PT ;  /* 0x0000000e065a7812 */ /* 0x000fe200078efcff */
[----:B------:R-:W-:Y:S01]  /*0c50*/  @!P4 IMAD.MOV R18, RZ, RZ, -R18 ;  /* 0x000000ffff12c224 */ /* 0x000fe200078e0a12 */
[----:B------:R-:W-:Y:S01]  /*0c60*/  ISETP.GT.U32.AND P4, PT, R14, R25, PT ;  /* 0x000000190e00720c */ /* 0x000fe20003f84070 */
[----:B------:R-:W-:Y:S01]  /*0c70*/  @!P5 IMAD.IADD R17, R17, 0x1, -R14 ;  /* 0x000000011111d824 */ /* 0x000fe200078e0a0e */
[----:B------:R-:W-:Y:S01]  /*0c80*/  ISETP.GE.AND P5, PT, R24, RZ, PT ;  /* 0x000000ff1800720c */ /* 0x000fe20003fa6270 */
[----:B------:R-:W-:Y:S01]  /*0c90*/  IMAD.HI.U32 R8, R9, R13, R8 ;  /* 0x0000000d09087227 */ /* 0x000fe200078e0008 */
[----:B------:R-:W-:-:S02]  /*0ca0*/  LOP3.LUT R13, R11, 0x18, RZ, 0xfc, !PT ;  /* 0x000000180b0d7812 */ /* 0x000fc400078efcff */
[----:B------:R-:W-:Y:S01]  /*0cb0*/  LOP3.LUT R24, R11, 0x20, RZ, 0xfc, !PT ;  /* 0x000000200b187812 */ /* 0x000fe200078efcff */
[----:B------:R-:W-:Y:S01]  /*0cc0*/  IMAD.HI.U32 R9, R12, R23, RZ ;  /* 0x000000170c097227 */ /* 0x000fe200078e00ff */
[C---:B------:R-:W-:Y:S02]  /*0cd0*/  LOP3.LUT R93, R6.reuse, 0x12, RZ, 0xfc, !PT ;  /* 0x00000012065d7812 */ /* 0x040fe400078efcff */
[----:B------:R-:W-:Y:S01]  /*0ce0*/  IABS R31, R24 ;  /* 0x00000018001f7213 */ /* 0x000fe20000000000 */
[--C-:B------:R-:W-:Y:S01]  /*0cf0*/  @!P6 IMAD.IADD R7, R7, 0x1, -R14.reuse ;  /* 0x000000010707e824 */ /* 0x100fe200078e0a0e */
[C---:B------:R-:W-:Y:S01]  /*0d00*/  LOP3.LUT R94, R6.reuse, 0x14, RZ, 0xfc, !PT ;  /* 0x00000014065e7812 */ /* 0x040fe200078efcff */
[----:B------:R-:W-:Y:S01]  /*0d10*/  IMAD.MOV R9, RZ, RZ, -R9 ;  /* 0x000000ffff097224 */ /* 0x000fe200078e0a09 */
[----:B------:R-:W-:Y:S01]  /*0d20*/  LOP3.LUT R95, R6, 0x16, RZ, 0xfc, !PT ;  /* 0x00000016065f7812 */ /* 0x000fe200078efcff */
[--C-:B------:R-:W-:Y:S01]  /*0d30*/  @!P1 IMAD.IADD R21, R21, 0x1, -R14.reuse ;  /* 0x0000000115159824 */ /* 0x100fe200078e0a0e */
[C---:B------:R-:W-:Y:S01]  /*0d40*/  ISETP.GT.U32.AND P6, PT, R14.reuse, R7, PT ;  /* 0x000000070e00720c */ /* 0x040fe20003fc4070 */
[----:B------:R-:W-:Y:S01]  /*0d50*/  IMAD R9, R14, R9, R23 ;  /* 0x000000090e097224 */ /* 0x000fe200078e0217 */
[----:B------:R-:W-:Y:S01]  /*0d60*/  ISETP.GE.AND P1, PT, R26, RZ, PT ;  /* 0x000000ff1a00720c */ /* 0x000fe20003f26270 */
[----:B------:R-:W-:Y:S01]  /*0d70*/  IMAD.MOV.U32 R19, RZ, RZ, R17 ;  /* 0x000000ffff137224 */ /* 0x000fe200078e0011 */
[----:B------:R-:W-:Y:S01]  /*0d80*/  LOP3.LUT R26, R11, 0x24, RZ, 0xfc, !PT ;  /* 0x000000240b1a7812 */ /* 0x000fe200078efcff */
[----:B------:R-:W-:Y:S01]  /*0d90*/  @!P4 IMAD.IADD R25, R25, 0x1, -R14 ;  /* 0x000000011919c824 */ /* 0x000fe200078e0a0e */
[----:B------:R-:W-:Y:S01]  /*0da0*/  ISETP.GE.AND P4, PT, R27, RZ, PT ;  /* 0x000000ff1b00720c */ /* 0x000fe20003f86270 */
[----:B------:R-:W-:Y:S01]  /*0db0*/  @!P5 IMAD.MOV R21, RZ, RZ, -R21 ;  /* 0x000000ffff15d224 */ /* 0x000fe200078e0a15 */
[C---:B------:R-:W-:Y:S01]  /*0dc0*/  ISETP.GT.U32.AND P5, PT, R14.reuse, R9, PT ;  /* 0x000000090e00720c */ /* 0x040fe20003fa4070 */
[----:B------:R-:W-:Y:S01]  /*0dd0*/  @!P2 IMAD.MOV R19, RZ, RZ, -R19 ;  /* 0x000000ffff13a224 */ /* 0x000fe200078e0a13 */
[----:B------:R-:W-:Y:S01]  /*0de0*/  ISETP.GT.U32.AND P2, PT, R14, R25, PT ;  /* 0x000000190e00720c */ /* 0x000fe20003f44070 */
[----:B------:R-:W-:Y:S01]  /*0df0*/  IMAD.HI.U32 R17, R12, R31, RZ ;  /* 0x0000001f0c117227 */ /* 0x000fe200078e00ff */
[----:B------:R-:W-:-:S02]  /*0e00*/  IABS R27, R13 ;  /* 0x0000000d001b7213 */ /* 0x000fc40000000000 */
[----:B------:R-:W-:Y:S01]  /*0e10*/  IABS R33, R26 ;  /* 0x0000001a00217213 */ /* 0x000fe20000000000 */
[--C-:B------:R-:W-:Y:S01]  /*0e20*/  @!P6 IMAD.IADD R7, R7, 0x1, -R14.reuse ;  /* 0x000000010707e824 */ /* 0x100fe200078e0a0e */
[----:B------:R-:W-:Y:S01]  /*0e30*/  ISETP.GE.AND P6, PT, R22, RZ, PT ;  /* 0x000000ff1600720c */ /* 0x000fe20003fc6270 */
[----:B------:R-:W-:Y:S01]  /*0e40*/  IMAD.MOV R17, RZ, RZ, -R17 ;  /* 0x000000ffff117224 */ /* 0x000fe200078e0a11 */
[C---:B------:R-:W-:Y:S01]  /*0e50*/  LOP3.LUT R96, R6.reuse, 0x18, RZ, 0xfc, !PT ;  /* 0x0000001806607812 */ /* 0x040fe200078efcff */
[----:B------:R-:W-:Y:S01]  /*0e60*/  IMAD.MOV.U32 R23, RZ, RZ, R7 ;  /* 0x000000ffff177224 */ /* 0x000fe200078e0007 */
[----:B------:R-:W-:Y:S01]  /*0e70*/  LOP3.LUT R7, R11, 0x1c, RZ, 0xfc, !PT ;  /* 0x0000001c0b077812 */ /* 0x000fe200078efcff */
[--C-:B------:R-:W-:Y:S01]  /*0e80*/  @!P5 IMAD.IADD R9, R9, 0x1, -R14.reuse ;  /* 0x000000010909d824 */ /* 0x100fe200078e0a0e */
[----:B------:R-:W-:Y:S01]  /*0e90*/  LOP3.LUT R97, R6, 0x1a, RZ, 0xfc, !PT ;  /* 0x0000001a06617812 */ /* 0x000fe200078efcff */
[----:B------:R-:W-:Y:S01]  /*0ea0*/  @!P2 IMAD.IADD R25, R25, 0x1, -R14 ;  /* 0x000000011919a824 */ /* 0x000fe200078e0a0e */
[----:B------:R-:W-:Y:S01]  /*0eb0*/  ISETP.GE.AND P2, PT, R7, RZ, PT ;  /* 0x000000ff0700720c */ /* 0x000fe20003f46270 */
[----:B------:R-:W-:Y:S01]  /*0ec0*/  @!P1 IMAD.MOV R23, RZ, RZ, -R23 ;  /* 0x000000ffff179224 */ /* 0x000fe200078e0a17 */
[----:B------:R-:W-:Y:S01]  /*0ed0*/  IABS R29, R7 ;  /* 0x00000007001d7213 */ /* 0x000fe20000000000 */
[----:B------:R-:W-:Y:S01]  /*0ee0*/  IMAD.HI.U32 R7, R12, R27, RZ ;  /* 0x0000001b0c077227 */ /* 0x000fe200078e00ff */
[----:B------:R-:W-:-:S02]  /*0ef0*/  ISETP.GT.U32.AND P5, PT, R14, R9, PT ;  /* 0x000000090e00720c */ /* 0x000fc40003fa4070 */
[----:B------:R-:W-:Y:S01]  /*0f00*/  ISETP.GE.AND P1, PT, R13, RZ, PT ;  /* 0x000000ff0d00720c */ /* 0x000fe20003f26270 */
[----:B------:R-:W-:Y:S01]  /*0f10*/  IMAD.MOV R7, RZ, RZ, -R7 ;  /* 0x000000ffff077224 */ /* 0x000fe200078e0a07 */
[----:B------:R-:W-:Y:S01]  /*0f20*/  LOP3.LUT R98, R6, 0x1c, RZ, 0xfc, !PT ;  /* 0x0000001c06627812 */ /* 0x000fe200078efcff */
[----:B------:R-:W-:Y:S01]  /*0f30*/  IMAD.HI.U32 R13, R12, R29, RZ ;  /* 0x0000001d0c0d7227 */ /* 0x000fe200078e00ff */
[----:B------:R-:W-:-:S03]  /*0f40*/  LOP3.LUT R99, R6, 0x1e, RZ, 0xfc, !PT ;  /* 0x0000001e06637812 */ /* 0x000fc600078efcff */
[C---:B------:R-:W-:Y:S02]  /*0f50*/  IMAD R7, R14.reuse, R7, R27 ;  /* 0x000000070e077224 */ /* 0x040fe400078e021b */
[----:B------:R-:W-:Y:S02]  /*0f60*/  @!P4 IMAD.MOV R25, RZ, RZ, -R25 ;  /* 0x000000ffff19c224 */ /* 0x000fe400078e0a19 */
[----:B------:R-:W-:Y:S01]  /*0f70*/  @!P5 IMAD.IADD R9, R9, 0x1, -R14 ;  /* 0x000000010909d824 */ /* 0x000fe200078e0a0e */
[C---:B------:R-:W-:Y:S01]  /*0f80*/  ISETP.GT.U32.AND P4, PT, R14.reuse, R7, PT ;  /* 0x000000070e00720c */ /* 0x040fe20003f84070 */
[----:B------:R-:W-:Y:S02]  /*0f90*/  IMAD.MOV R13, RZ, RZ, -R13 ;  /* 0x000000ffff0d7224 */ /* 0x000fe400078e0a0d */
[----:B------:R-:W-:Y:S01]  /*0fa0*/  IMAD R17, R14, R17, R31 ;  /* 0x000000110e117224 */ /* 0x000fe200078e021f */
[----:B------:R-:W-:Y:S01]  /*0fb0*/  IABS R31, R32 ;  /* 0x00000020001f7213 */ /* 0x000fe20000000000 */
[----:B------:R-:W-:-:S02]  /*0fc0*/  IMAD.MOV.U32 R27, RZ, RZ, R9 ;  /* 0x000000ffff1b7224 */ /* 0x000fc400078e0009 */
[C---:B------:R-:W-:Y:S02]  /*0fd0*/  IMAD R13, R14.reuse, R13, R29 ;  /* 0x0000000d0e0d7224 */ /* 0x040fe400078e021d */
[----:B------:R-:W-:Y:S01]  /*0fe0*/  @!P6 IMAD.MOV R27, RZ, RZ, -R27 ;  /* 0x000000ffff1be224 */ /* 0x000fe200078e0a1b */
[----:B------:R-:W-:Y:S01]  /*0ff0*/  ISETP.GT.U32.AND P6, PT, R14, R17, PT ;  /* 0x000000110e00720c */ /* 0x000fe20003fc4070 */
[----:B------:R-:W-:Y:S01]  /*1000*/  IMAD.IADD R5, R20, 0x1, R5 ;  /* 0x0000000114057824 */ /* 0x000fe200078e0205 */
[----:B------:R-:W-:Y:S01]  /*1010*/  ISETP.GT.U32.AND P5, PT, R14, R13, PT ;  /* 0x0000000d0e00720c */ /* 0x000fe20003fa4070 */
[----:B------:R-:W-:Y:S02]  /*1020*/  @!P4 IMAD.IADD R7, R7, 0x1, -R14 ;  /* 0x000000010707c824 */ /* 0x000fe400078e0a0e */
[----:B------:R-:W-:-:S03]  /*1030*/  IMAD.HI.U32 R20, R12, R33, RZ ;  /* 0x000000210c147227 */ /* 0x000fc600078e00ff */
[----:B------:R-:W-:Y:S01]  /*1040*/  ISETP.GT.U32.AND P4, PT, R14, R7, PT ;  /* 0x000000070e00720c */ /* 0x000fe20003f84070 */
[----:B------:R-:W-:Y:S02]  /*1050*/  IMAD.MOV R20, RZ, RZ, -R20 ;  /* 0x000000ffff147224 */ /* 0x000fe400078e0a14 */
[----:B------:R-:W-:-:S04]  /*1060*/  IMAD.HI.U32 R22, R12, R39, RZ ;  /* 0x000000270c167227 */ /* 0x000fc800078e00ff */
[--C-:B------:R-:W-:Y:S02]  /*1070*/  @!P6 IMAD.IADD R17, R17, 0x1, -R14.reuse ;  /* 0x000000011111e824 */ /* 0x100fe400078e0a0e */
[--C-:B------:R-:W-:Y:S02]  /*1080*/  @!P5 IMAD.IADD R13, R13, 0x1, -R14.reuse ;  /* 0x000000010d0dd824 */ /* 0x100fe400078e0a0e */
[C---:B------:R-:W-:Y:S01]  /*1090*/  IMAD R9, R14.reuse, R20, R33 ;  /* 0x000000140e097224 */ /* 0x040fe200078e0221 */
[----:B------:R-:W-:Y:S01]  /*10a0*/  ISETP.GT.U32.AND P6, PT, R14, R17, PT ;  /* 0x000000110e00720c */ /* 0x000fe20003fc4070 */
[----:B------:R-:W-:Y:S01]  /*10b0*/  IMAD.HI.U32 R20, R12, R37, RZ ;  /* 0x000000250c147227 */ /* 0x000fe200078e00ff */
[C---:B------:R-:W-:Y:S02]  /*10c0*/  ISETP.GT.U32.AND P5, PT, R14.reuse, R13, PT ;  /* 0x0000000d0e00720c */ /* 0x040fe40003fa4070 */
[----:B------:R-:W-:Y:S01]  /*10d0*/  IABS R33, R34 ;  /* 0x0000002200217213 */ /* 0x000fe20000000000 */
[----:B------:R-:W-:Y:S01]  /*10e0*/  @!P4 IMAD.IADD R7, R7, 0x1, -R14 ;  /* 0x000000010707c824 */ /* 0x000fe200078e0a0e */
[----:B------:R-:W-:Y:S01]  /*10f0*/  ISETP.GT.U32.AND P4, PT, R14, R9, PT ;  /* 0x000000090e00720c */ /* 0x000fe20003f84070 */
[----:B------:R-:W-:-:S02]  /*1100*/  IMAD.MOV R22, RZ, RZ, -R22 ;  /* 0x000000ffff167224 */ /* 0x000fc400078e0a16 */
[----:B------:R-:W-:Y:S02]  /*1110*/  IMAD.MOV R20, RZ, RZ, -R20 ;  /* 0x000000ffff147224 */ /* 0x000fe400078e0a14 */
[C---:B------:R-:W-:Y:S02]  /*1120*/  IMAD R39, R14.reuse, R22, R39 ;  /* 0x000000160e277224 */ /* 0x040fe400078e0227 */
[C---:B------:R-:W-:Y:S02]  /*1130*/  IMAD R37, R14.reuse, R20, R37 ;  /* 0x000000140e257224 */ /* 0x040fe400078e0225 */
[--C-:B------:R-:W-:Y:S01]  /*1140*/  @!P6 IMAD.IADD R17, R17, 0x1, -R14.reuse ;  /* 0x000000011111e824 */ /* 0x100fe200078e0a0e */
[C---:B------:R-:W-:Y:S01]  /*1150*/  ISETP.GT.U32.AND P6, PT, R14.reuse, R39, PT ;  /* 0x000000270e00720c */ /* 0x040fe20003fc4070 */
[----:B------:R-:W-:Y:S01]  /*1160*/  @!P5 IMAD.IADD R13, R13, 0x1, -R14 ;  /* 0x000000010d0dd824 */ /* 0x000fe200078e0a0e */
[----:B------:R-:W-:Y:S01]  /*1170*/  ISETP.GT.U32.AND P5, PT, R14, R37, PT ;  /* 0x000000250e00720c */ /* 0x000fe20003fa4070 */
[----:B------:R-:W-:-:S02]  /*1180*/  IMAD.MOV.U32 R29, RZ, RZ, R7 ;  /* 0x000000ffff1d7224 */ /* 0x000fc400078e0007 */
[----:B------:R-:W-:Y:S01]  /*1190*/  @!P4 IMAD.IADD R9, R9, 0x1, -R14 ;  /* 0x000000010909c824 */ /* 0x000fe200078e0a0e */
[----:B------:R-:W-:Y:S01]  /*11a0*/  ISETP.GE.AND P4, PT, R24, RZ, PT ;  /* 0x000000ff1800720c */ /* 0x000fe20003f86270 */
[----:B------:R-:W-:Y:S01]  /*11b0*/  @!P1 IMAD.MOV R29, RZ, RZ, -R29 ;  /* 0x000000ffff1d9224 */ /* 0x000fe200078e0a1d */
[----:B------:R-:W-:Y:S01]  /*11c0*/  LOP3.LUT R24, R11, 0x3c, RZ, 0xfc, !PT ;  /* 0x0000003c0b187812 */ /* 0x000fe200078efcff */
[----:B------:R-:W-:Y:S01]  /*11d0*/  IMAD.HI.U32 R20, R12, R31, RZ ;  /* 0x0000001f0c147227 */ /* 0x000fe200078e00ff */
[----:B------:R-:W-:-:S03]  /*11e0*/  ISETP.GT.U32.AND P1, PT, R14, R9, PT ;  /* 0x000000090e00720c */ /* 0x000fc60003f24070 */
[----:B------:R-:W-:Y:S02]  /*11f0*/  @!P6 IMAD.IADD R39, R39, 0x1, -R14 ;  /* 0x000000012727e824 */ /* 0x000fe400078e0a0e */
[----:B------:R-:W-:Y:S02]  /*1200*/  IMAD.MOV R20, RZ, RZ, -R20 ;  /* 0x000000ffff147224 */ /* 0x000fe400078e0a14 */
[----:B------:R-:W-:Y:S01]  /*1210*/  @!P5 IMAD.IADD R37, R37, 0x1, -R14 ;  /* 0x000000012525d824 */ /* 0x000fe200078e0a0e */
[----:B------:R-:W-:Y:S01]  /*1220*/  ISETP.GE.AND P5, PT, R26, RZ, PT ;  /* 0x000000ff1a00720c */ /* 0x000fe20003fa6270 */
[----:B------:R-:W-:Y:S01]  /*1230*/  IMAD.HI.U32 R22, R12, R33, RZ ;  /* 0x000000210c167227 */ /* 0x000fe200078e00ff */
[C---:B------:R-:W-:Y:S02]  /*1240*/  ISETP.GT.U32.AND P6, PT, R14.reuse, R39, PT ;  /* 0x000000270e00720c */ /* 0x040fe40003fc4070 */
[----:B------:R-:W-:Y:S01]  /*1250*/  LOP3.LUT R26, R11, 0x40, RZ, 0xfc, !PT ;  /* 0x000000400b1a7812 */ /* 0x000fe200078efcff */
[----:B------:R-:W-:-:S02]  /*1260*/  IMAD R7, R14, R20, R31 ;  /* 0x000000140e077224 */ /* 0x000fc400078e021f */
[----:B------:R-:W-:Y:S01]  /*1270*/  IMAD.HI.U32 R20, R12, R41, RZ ;  /* 0x000000290c147227 */ /* 0x000fe200078e00ff */
[----:B------:R-:W-:-:S03]  /*1280*/  IABS R49, R26 ;  /* 0x0000001a00317213 */ /* 0x000fc60000000000 */
[----:B------:R-:W-:Y:S02]  /*1290*/  IMAD.MOV R22, RZ, RZ, -R22 ;  /* 0x000000ffff167224 */ /* 0x000fe400078e0a16 */
[----:B------:R-:W-:Y:S01]  /*12a0*/  @!P1 IMAD.IADD R9, R9, 0x1, -R14 ;  /* 0x0000000109099824 */ /* 0x000fe200078e0a0e */
[C---:B------:R-:W-:Y:S01]  /*12b0*/  ISETP.GT.U32.AND P1, PT, R14.reuse, R7, PT ;  /* 0x000000070e00720c */ /* 0x040fe20003f24070 */
[----:B------:R-:W-:Y:S02]  /*12c0*/  IMAD.MOV R20, RZ, RZ, -R20 ;  /* 0x000000ffff147224 */ /* 0x000fe400078e0a14 */
[----:B------:R-:W-:Y:S02]  /*12d0*/  IMAD.MOV.U32 R31, RZ, RZ, R13 ;  /* 0x000000ffff1f7224 */ /* 0x000fe400078e000d */
[----:B------:R-:W-:Y:S02]  /*12e0*/  IMAD R13, R14, R22, R33 ;  /* 0x000000160e0d7224 */ /* 0x000fe400078e0221 */
[----:B------:R-:W-:-:S02]  /*12f0*/  IMAD.MOV.U32 R35, RZ, RZ, R9 ;  /* 0x000000ffff237224 */ /* 0x000fc400078e0009 */
[C---:B------:R-:W-:Y:S01]  /*1300*/  IMAD R9, R14.reuse, R20, R41 ;  /* 0x000000140e097224 */ /* 0x040fe200078e0229 */
[----:B------:R-:W-:Y:S01]  /*1310*/  IABS R41, R24 ;  /* 0x0000001800297213 */ /* 0x000fe20000000000 */
[----:B------:R-:W-:Y:S01]  /*1320*/  @!P5 IMAD.MOV R35, RZ, RZ, -R35 ;  /* 0x000000ffff23d224 */ /* 0x000fe200078e0a23 */
[C---:B------:R-:W-:Y:S01]  /*1330*/  ISETP.GT.U32.AND P5, PT, R14.reuse, R13, PT ;  /* 0x0000000d0e00720c */ /* 0x040fe20003fa4070 */
[--C-:B------:R-:W-:Y:S01]  /*1340*/  @!P6 IMAD.IADD R39, R39, 0x1, -R14.reuse ;  /* 0x000000012727e824 */ /* 0x100fe200078e0a0e */
[----:B------:R-:W-:Y:S01]  /*1350*/  ISETP.GT.U32.AND P6, PT, R14, R9, PT ;  /* 0x000000090e00720c */ /* 0x000fe20003fc4070 */
[----:B------:R-:W-:Y:S01]  /*1360*/  @!P1 IMAD.IADD R7, R7, 0x1, -R14 ;  /* 0x0000000107079824 */ /* 0x000fe200078e0a0e */
[----:B------:R-:W-:Y:S01]  /*1370*/  ISETP.GE.AND P1, PT, R32, RZ, PT ;  /* 0x000000ff2000720c */ /* 0x000fe20003f26270 */
[----:B------:R-:W-:Y:S01]  /*1380*/  IMAD.MOV.U32 R33, RZ, RZ, R17 ;  /* 0x000000ffff217224 */ /* 0x000fe200078e0011 */
[----:B------:R-:W-:Y:S01]  /*1390*/  LOP3.LUT R32, R11, 0x4c, RZ, 0xfc, !PT ;  /* 0x0000004c0b207812 */ /* 0x000fe200078efcff */
[----:B------:R-:W-:-:S03]  /*13a0*/  IMAD.HI.U32 R17, R12, R41, RZ ;  /* 0x000000290c117227 */ /* 0x000fc600078e00ff */
[----:B------:R-:W-:Y:S01]  /*13b0*/  IABS R47, R32 ;  /* 0x00000020002f7213 */ /* 0x000fe20000000000 */
[----:B------:R-:W-:Y:S02]  /*13c0*/  IMAD.MOV R17, RZ, RZ, -R17 ;  /* 0x000000ffff117224 */ /* 0x000fe400078e0a11 */
[--C-:B------:R-:W-:Y:S01]  /*13d0*/  @!P5 IMAD.IADD R13, R13, 0x1, -R14.reuse ;  /* 0x000000010d0dd824 */ /* 0x100fe200078e0a0e */
[----:B------:R-:W-:Y:S01]  /*13e0*/  ISETP.GT.U32.AND P5, PT, R14, R7, PT ;  /* 0x000000070e00720c */ /* 0x000fe20003fa4070 */
[----:B------:R-:W-:Y:S02]  /*13f0*/  @!P6 IMAD.IADD R9, R9, 0x1, -R14 ;  /* 0x000000010909e824 */ /* 0x000fe400078e0a0e */
[----:B------:R-:W-:-:S03]  /*1400*/  IMAD.HI.U32 R20, R12, R49, RZ ;  /* 0x000000310c147227 */ /* 0x000fc600078e00ff */
[C---:B------:R-:W-:Y:S01]  /*1410*/  ISETP.GT.U32.AND P6, PT, R14.reuse, R9, PT ;  /* 0x000000090e00720c */ /* 0x040fe20003fc4070 */
[C---:B------:R-:W-:Y:S02]  /*1420*/  IMAD R17, R14.reuse, R17, R41 ;  /* 0x000000110e117224 */ /* 0x040fe400078e0229 */
[----:B------:R-:W-:Y:S02]  /*1430*/  IMAD.MOV R20, RZ, RZ, -R20 ;  /* 0x000000ffff147224 */ /* 0x000fe400078e0a14 */
[----:B------:R-:W-:Y:S01]  /*1440*/  @!P2 IMAD.MOV R31, RZ, RZ, -R31 ;  /* 0x000000ffff1fa224 */ /* 0x000fe200078e0a1f */
[C---:B------:R-:W-:Y:S01]  /*1450*/  ISETP.GT.U32.AND P2, PT, R14.reuse, R37, PT ;  /* 0x000000250e00720c */ /* 0x040fe20003f44070 */
[--C-:B------:R-:W-:Y:S01]  /*1460*/  @!P5 IMAD.IADD R7, R7, 0x1, -R14.reuse ;  /* 0x000000010707d824 */ /* 0x100fe200078e0a0e */
[C---:B------:R-:W-:Y:S01]  /*1470*/  ISETP.GT.U32.AND P5, PT, R14.reuse, R17, PT ;  /* 0x000000110e00720c */ /* 0x040fe20003fa4070 */
[----:B------:R-:W-:Y:S02]  /*1480*/  IMAD R49, R14, R20, R49 ;  /* 0x000000140e317224 */ /* 0x000fe400078e0231 */
[----:B------:R-:W-:Y:S01]  /*1490*/  @!P4 IMAD.MOV R33, RZ, RZ, -R33 ;  /* 0x000000ffff21c224 */ /* 0x000fe200078e0a21 */
[----:B------:R-:W-:Y:S01]  /*14a0*/  ISETP.GE.AND P4, PT, R28, RZ, PT ;  /* 0x000000ff1c00720c */ /* 0x000fe20003f86270 */
[----:B------:R-:W-:Y:S01]  /*14b0*/  @!P6 IMAD.IADD R9, R9, 0x1, -R14 ;  /* 0x000000010909e824 */ /* 0x000fe200078e0a0e */
[----:B------:R-:W-:Y:S01]  /*14c0*/  ISETP.GT.U32.AND P6, PT, R14, R49, PT ;  /* 0x000000310e00720c */ /* 0x000fe20003fc4070 */
[----:B------:R-:W-:Y:S01]  /*14d0*/  IMAD.MOV.U32 R41, RZ, RZ, R7 ;  /* 0x000000ffff297224 */ /* 0x000fe200078e0007 */
[----:B------:R-:W-:Y:S01]  /*14e0*/  LOP3.LUT R28, R11, 0x44, RZ, 0xfc, !PT ;  /* 0x000000440b1c7812 */ /* 0x000fe200078efcff */
[----:B------:R-:W-:-:S02]  /*14f0*/  IMAD.MOV.U32 R45, RZ, RZ, R9 ;  /* 0x000000ffff2d7224 */ /* 0x000fc400078e0009 */
[--C-:B------:R-:W-:Y:S01]  /*1500*/  @!P2 IMAD.IADD R37, R37, 0x1, -R14.reuse ;  /* 0x000000012525a824 */ /* 0x100fe200078e0a0e */
[----:B------:R-:W-:Y:S01]  /*1510*/  IABS R51, R28 ;  /* 0x0000001c00337213 */ /* 0x000fe20000000000 */
[--C-:B------:R-:W-:Y:S01]  /*1520*/  @!P5 IMAD.IADD R17, R17, 0x1, -R14.reuse ;  /* 0x000000011111d824 */ /* 0x100fe200078e0a0e */
[----:B------:R-:W-:Y:S01]  /*1530*/  ISETP.GE.AND P5, PT, R36, RZ, PT ;  /* 0x000000ff2400720c */ /* 0x000fe20003fa6270 */
[----:B------:R-:W-:Y:S01]  /*1540*/  IMAD.HI.U32 R7, R12, R47, RZ ;  /* 0x0000002f0c077227 */ /* 0x000fe200078e00ff */
[----:B------:R-:W-:Y:S02]  /*1550*/  ISETP.GE.AND P2, PT, R30, RZ, PT ;  /* 0x000000ff1e00720c */ /* 0x000fe40003f46270 */
[----:B------:R-:W-:Y:S01]  /*1560*/  LOP3.LUT R30, R11, 0x48, RZ, 0xfc, !PT ;  /* 0x000000480b1e7812 */ /* 0x000fe200078efcff */
[----:B------:R-:W-:Y:S01]  /*1570*/  @!P4 IMAD.MOV R37, RZ, RZ, -R37 ;  /* 0x000000ffff25c224 */ /* 0x000fe200078e0a25 */
[C---:B------:R-:W-:Y:S01]  /*1580*/  ISETP.GT.U32.AND P4, PT, R14.reuse, R13, PT ;  /* 0x0000000d0e00720c */ /* 0x040fe20003f84070 */
[----:B------:R-:W-:Y:S01]  /*1590*/  @!P6 IMAD.IADD R49, R49, 0x1, -R14 ;  /* 0x000000013131e824 */ /* 0x000fe200078e0a0e */
[----:B------:R-:W-:Y:S01]  /*15a0*/  ISETP.GT.U32.AND P6, PT, R14, R17, PT ;  /* 0x000000110e00720c */ /* 0x000fe20003fc4070 */
[----:B------:R-:W-:Y:S01]  /*15b0*/  IMAD.MOV R7, RZ, RZ, -R7 ;  /* 0x000000ffff077224 */ /* 0x000fe200078e0a07 */
[----:B------:R-:W-:Y:S01]  /*15c0*/  IABS R53, R30 ;  /* 0x0000001e00357213 */ /* 0x000fe20000000000 */
[----:B------:R-:W-:Y:S01]  /*15d0*/  IMAD.HI.U32 R20, R12, R51, RZ ;  /* 0x000000330c147227 */ /* 0x000fe200078e00ff */
[----:B------:R-:W-:-:S03]  /*15e0*/  LOP3.LUT R36, R11, 0x6c, RZ, 0xfc, !PT ;  /* 0x0000006c0b247812 */ /* 0x000fc600078efcff */
[----:B------:R-:W-:Y:S01]  /*15f0*/  @!P5 IMAD.MOV R45, RZ, RZ, -R45 ;  /* 0x000000ffff2dd224 */ /* 0x000fe200078e0a2d */
[----:B------:R-:W-:Y:S01]  /*1600*/  ISETP.GE.AND P5, PT, R24, RZ, PT ;  /* 0x000000ff1800720c */ /* 0x000fe20003fa6270 */
[----:B------:R-:W-:Y:S01]  /*1610*/  @!P1 IMAD.MOV R41, RZ, RZ, -R41 ;  /* 0x000000ffff299224 */ /* 0x000fe200078e0a29 */
[----:B------:R-:W-:Y:S01]  /*1620*/  ISETP.GT.U32.AND P1, PT, R14, R49, PT ;  /* 0x000000310e00720c */ /* 0x000fe20003f24070 */
[--C-:B------:R-:W-:Y:S01]  /*1630*/  @!P4 IMAD.IADD R13, R13, 0x1, -R14.reuse ;  /* 0x000000010d0dc824 */ /* 0x100fe200078e0a0e */
[----:B------:R-:W-:Y:S01]  /*1640*/  ISETP.GE.AND P4, PT, R34, RZ, PT ;  /* 0x000000ff2200720c */ /* 0x000fe20003f86270 */
[----:B------:R-:W-:Y:S01]  /*1650*/  @!P6 IMAD.IADD R17, R17, 0x1, -R14 ;  /* 0x000000011111e824 */ /* 0x000fe200078e0a0e */
[C---:B------:R-:W-:Y:S01]  /*1660*/  LOP3.LUT R34, R11.reuse, 0x50, RZ, 0xfc, !PT ;  /* 0x000000500b227812 */ /* 0x040fe200078efcff */
[----:B------:R-:W-:Y:S01]  /*1670*/  IMAD R7, R14, R7, R47 ;  /* 0x000000070e077224 */ /* 0x000fe200078e022f */
[----:B------:R-:W-:Y:S01]  /*1680*/  ISETP.GE.AND P6, PT, R26, RZ, PT ;  /* 0x000000ff1a00720c */ /* 0x000fe20003fc6270 */
[----:B------:R-:W-:Y:S01]  /*1690*/  IMAD.MOV R20, RZ, RZ, -R20 ;  /* 0x000000ffff147224 */ /* 0x000fe200078e0a14 */
[----:B------:R-:W-:Y:S01]  /*16a0*/  IABS R55, R34 ;  /* 0x0000002200377213 */ /* 0x000fe20000000000 */
[----:B------:R-:W-:Y:S01]  /*16b0*/  IMAD.MOV.U32 R47, RZ, RZ, R17 ;  /* 0x000000ffff2f7224 */ /* 0x000fe200078e0011 */
[C---:B------:R-:W-:Y:S01]  /*16c0*/  LOP3.LUT R24, R11.reuse, 0x54, RZ, 0xfc, !PT ;  /* 0x000000540b187812 */ /* 0x040fe200078efcff */
[----:B------:R-:W-:Y:S01]  /*16d0*/  IMAD R51, R14, R20, R51 ;  /* 0x000000140e337224 */ /* 0x000fe200078e0233 */
[----:B------:R-:W-:Y:S01]  /*16e0*/  LOP3.LUT R26, R11, 0x58, RZ, 0xfc, !PT ;  /* 0x000000580b1a7812 */ /* 0x000fe200078efcff */
[----:B------:R-:W-:Y:S01]  /*16f0*/  IMAD.HI.U32 R9, R12, R55, RZ ;  /* 0x000000370c097227 */ /* 0x000fe200078e00ff */
[----:B------:R-:W-:-:S02]  /*1700*/  IABS R69, R36 ;  /* 0x0000002400457213 */ /* 0x000fc40000000000 */
[----:B------:R-:W-:Y:S01]  /*1710*/  IABS R57, R26 ;  /* 0x0000001a00397213 */ /* 0x000fe20000000000 */
[----:B------:R-:W-:Y:S01]  /*1720*/  @!P5 IMAD.MOV R47, RZ, RZ, -R47 ;  /* 0x000000ffff2fd224 */ /* 0x000fe200078e0a2f */
[----:B------:R-:W-:Y:S01]  /*1730*/  ISETP.GT.U32.AND P5, PT, R14, R7, PT ;  /* 0x000000070e00720c */ /* 0x000fe20003fa4070 */
[----:B------:R-:W-:-:S04]  /*1740*/  IMAD.HI.U32 R22, R12, R53, RZ ;  /* 0x000000350c167227 */ /* 0x000fc800078e00ff */
[----:B------:R-:W-:Y:S01]  /*1750*/  @!P2 IMAD.MOV R39, RZ, RZ, -R39 ;  /* 0x000000ffff27a224 */ /* 0x000fe200078e0a27 */
[----:B------:R-:W-:Y:S01]  /*1760*/  ISETP.GT.U32.AND P2, PT, R14, R51, PT ;  /* 0x000000330e00720c */ /* 0x000fe20003f44070 */
[----:B------:R-:W-:Y:S02]  /*1770*/  IMAD.MOV R9, RZ, RZ, -R9 ;  /* 0x000000ffff097224 */ /* 0x000fe400078e0a09 */
[----:B------:R-:W-:Y:S02]  /*1780*/  IMAD.MOV R22, RZ, RZ, -R22 ;  /* 0x000000ffff167224 */ /* 0x000fe400078e0a16 */
[----:B------:R-:W-:Y:S01]  /*1790*/  @!P1 IMAD.IADD R49, R49, 0x1, -R14 ;  /* 0x0000000131319824 */ /* 0x000fe200078e0a0e */
[----:B------:R-:W-:Y:S01]  /*17a0*/  ISETP.GE.AND P1, PT, R28, RZ, PT ;  /* 0x000000ff1c00720c */ /* 0x000fe20003f26270 */
[C---:B------:R-:W-:Y:S01]  /*17b0*/  IMAD R9, R14.reuse, R9, R55 ;  /* 0x000000090e097224 */ /* 0x040fe200078e0237 */
[----:B------:R-:W-:Y:S01]  /*17c0*/  IABS R55, R24 ;  /* 0x0000001800377213 */ /* 0x000fe20000000000 */
[----:B------:R-:W-:Y:S01]  /*17d0*/  IMAD R53, R14, R22, R53 ;  /* 0x000000160e357224 */ /* 0x000fe200078e0235 */
[----:B------:R-:W-:Y:S01]  /*17e0*/  LOP3.LUT R28, R11, 0x5c, RZ, 0xfc, !PT ;  /* 0x0000005c0b1c7812 */ /* 0x000fe200078efcff */
[----:B------:R-:W-:-:S02]  /*17f0*/  IMAD.MOV.U32 R43, RZ, RZ, R13 ;  /* 0x000000ffff2b7224 */ /* 0x000fc400078e000d */
[----:B------:R-:W-:Y:S01]  /*1800*/  @!P6 IMAD.MOV R49, RZ, RZ, -R49 ;  /* 0x000000ffff31e224 */ /* 0x000fe200078e0a31 */
[C---:B------:R-:W-:Y:S01]  /*1810*/  ISETP.GT.U32.AND P6, PT, R14.reuse, R9, PT ;  /* 0x000000090e00720c */ /* 0x040fe20003fc4070 */
[----:B------:R-:W-:Y:S01]  /*1820*/  @!P4 IMAD.MOV R43, RZ, RZ, -R43 ;  /* 0x000000ffff2bc224 */ /* 0x000fe200078e0a2b */
[----:B------:R-:W-:Y:S01]  /*1830*/  ISETP.GT.U32.AND P4, PT, R14, R53, PT ;  /* 0x000000350e00720c */ /* 0x000fe20003f84070 */
[--C-:B------:R-:W-:Y:S01]  /*1840*/  @!P5 IMAD.IADD R7, R7, 0x1, -R14.reuse ;  /* 0x000000010707d824 */ /* 0x100fe200078e0a0e */
[----:B------:R-:W-:Y:S01]  /*1850*/  IABS R63, R28 ;  /* 0x0000001c003f7213 */ /* 0x000fe20000000000 */
[----:B------:R-:W-:Y:S02]  /*1860*/  @!P2 IMAD.IADD R51, R51, 0x1, -R14 ;  /* 0x000000013333a824 */ /* 0x000fe400078e0a0e */
[----:B------:R-:W-:Y:S01]  /*1870*/  IMAD.HI.U32 R13, R12, R55, RZ ;  /* 0x000000370c0d7227 */ /* 0x000fe200078e00ff */
[C---:B------:R-:W-:Y:S02]  /*1880*/  ISETP.GT.U32.AND P5, PT, R14.reuse, R7, PT ;  /* 0x000000070e00720c */ /* 0x040fe40003fa4070 */
[----:B------:R-:W-:Y:S01]  /*1890*/  ISETP.GT.U32.AND P2, PT, R14, R51, PT ;  /* 0x000000330e00720c */ /* 0x000fe20003f44070 */
[----:B------:R-:W-:-:S02]  /*18a0*/  IMAD.MOV R13, RZ, RZ, -R13 ;  /* 0x000000ffff0d7224 */ /* 0x000fc400078e0a0d */
[--C-:B------:R-:W-:Y:S02]  /*18b0*/  @!P6 IMAD.IADD R9, R9, 0x1, -R14.reuse ;  /* 0x000000010909e824 */ /* 0x100fe400078e0a0e */
[----:B------:R-:W-:Y:S02]  /*18c0*/  @!P4 IMAD.IADD R53, R53, 0x1, -R14 ;  /* 0x000000013535c824 */ /* 0x000fe400078e0a0e */
[C---:B------:R-:W-:Y:S01]  /*18d0*/  IMAD R13, R14.reuse, R13, R55 ;  /* 0x0000000d0e0d7224 */ /* 0x040fe200078e0237 */
[----:B------:R-:W-:Y:S01]  /*18e0*/  ISETP.GT.U32.AND P6, PT, R14, R9, PT ;  /* 0x000000090e00720c */ /* 0x000fe20003fc4070 */
[----:B------:R-:W-:Y:S01]  /*18f0*/  IMAD.HI.U32 R17, R12, R57, RZ ;  /* 0x000000390c117227 */ /* 0x000fe200078e00ff */
[----:B------:R-:W-:-:S03]  /*1900*/  ISETP.GT.U32.AND P4, PT, R14, R53, PT ;  /* 0x000000350e00720c */ /* 0x000fc60003f84070 */
[----:B------:R-:W-:Y:S01]  /*1910*/  @!P5 IMAD.IADD R7, R7, 0x1, -R14 ;  /* 0x000000010707d824 */ /* 0x000fe200078e0a0e */
[----:B------:R-:W-:Y:S01]  /*1920*/  ISETP.GT.U32.AND P5, PT, R14, R13, PT ;  /* 0x0000000d0e00720c */ /* 0x000fe20003fa4070 */
[----:B------:R-:W-:-:S04]  /*1930*/  IMAD.HI.U32 R20, R12, R63, RZ ;  /* 0x0000003f0c147227 */ /* 0x000fc800078e00ff */
[----:B------:R-:W-:Y:S01]  /*1940*/  @!P2 IMAD.IADD R51, R51, 0x1, -R14 ;  /* 0x000000013333a824 */ /* 0x000fe200078e0a0e */
[----:B------:R-:W-:Y:S01]  /*1950*/  ISETP.GE.AND P2, PT, R30, RZ, PT ;  /* 0x000000ff1e00720c */ /* 0x000fe20003f46270 */
[----:B------:R-:W-:Y:S01]  /*1960*/  IMAD.MOV R17, RZ, RZ, -R17 ;  /* 0x000000ffff117224 */ /* 0x000fe200078e0a11 */
[----:B------:R-:W-:Y:S01]  /*1970*/  LOP3.LUT R30, R11, 0x60, RZ, 0xfc, !PT ;  /* 0x000000600b1e7812 */ /* 0x000fe200078efcff */
[----:B------:R-:W-:Y:S02]  /*1980*/  IMAD.MOV R20, RZ, RZ, -R20 ;  /* 0x000000ffff147224 */ /* 0x000fe400078e0a14 */
[C---:B------:R-:W-:Y:S01]  /*1990*/  IMAD R17, R14.reuse, R17, R57 ;  /* 0x000000110e117224 */ /* 0x040fe200078e0239 */
[----:B------:R-:W-:Y:S01]  /*19a0*/  IABS R65, R30 ;  /* 0x0000001e00417213 */ /* 0x000fe20000000000 */
[C---:B------:R-:W-:Y:S02]  /*19b0*/  IMAD R63, R14.reuse, R20, R63 ;  /* 0x000000140e3f7224 */ /* 0x040fe400078e023f */
[--C-:B------:R-:W-:Y:S01]  /*19c0*/  @!P6 IMAD.IADD R9, R9, 0x1, -R14.reuse ;  /* 0x000000010909e824 */ /* 0x100fe200078e0a0e */
[----:B------:R-:W-:Y:S01]  /*19d0*/  ISETP.GT.U32.AND P6, PT, R14, R17, PT ;  /* 0x000000110e00720c */ /* 0x000fe20003fc4070 */
[--C-:B------:R-:W-:Y:S01]  /*19e0*/  @!P4 IMAD.IADD R53, R53, 0x1, -R14.reuse ;  /* 0x000000013535c824 */ /* 0x100fe200078e0a0e */
[----:B------:R-:W-:Y:S01]  /*19f0*/  ISETP.GE.AND P4, PT, R32, RZ, PT ;  /* 0x000000ff2000720c */ /* 0x000fe20003f86270 */
[----:B------:R-:W-:Y:S01]  /*1a00*/  @!P5 IMAD.IADD R13, R13, 0x1, -R14 ;  /* 0x000000010d0dd824 */ /* 0x000fe200078e0a0e */
[C---:B------:R-:W-:Y:S01]  /*1a10*/  ISETP.GT.U32.AND P5, PT, R14.reuse, R63, PT ;  /* 0x0000003f0e00720c */ /* 0x040fe20003fa4070 */
[----:B------:R-:W-:Y:S01]  /*1a20*/  @!P2 IMAD.MOV R53, RZ, RZ, -R53 ;  /* 0x000000ffff35a224 */ /* 0x000fe200078e0a35 */
[----:B------:R-:W-:Y:S01]  /*1a30*/  LOP3.LUT R32, R11, 0x64, RZ, 0xfc, !PT ;  /* 0x000000640b207812 */ /* 0x000fe200078efcff */
[----:B------:R-:W-:Y:S01]  /*1a40*/  @!P1 IMAD.MOV R51, RZ, RZ, -R51 ;  /* 0x000000ffff339224 */ /* 0x000fe200078e0a33 */
[----:B------:R-:W-:Y:S01]  /*1a50*/  ISETP.GT.U32.AND P2, PT, R14, R13, PT ;  /* 0x0000000d0e00720c */ /* 0x000fe20003f44070 */
[----:B------:R-:W-:Y:S01]  /*1a60*/  IMAD.HI.U32 R20, R12, R65, RZ ;  /* 0x000000410c147227 */ /* 0x000fe200078e00ff */
[----:B------:R-:W-:-:S02]  /*1a70*/  IABS R67, R32 ;  /* 0x0000002000437213 */ /* 0x000fc40000000000 */
[----:B------:R-:W-:Y:S01]  /*1a80*/  ISETP.GE.AND P1, PT, R34, RZ, PT ;  /* 0x000000ff2200720c */ /* 0x000fe20003f26270 */
[----:B------:R-:W-:Y:S01]  /*1a90*/  @!P6 IMAD.IADD R17, R17, 0x1, -R14 ;  /* 0x000000011111e824 */ /* 0x000fe200078e0a0e */
[C---:B------:R-:W-:Y:S01]  /*1aa0*/  LOP3.LUT R34, R11.reuse, 0x68, RZ, 0xfc, !PT ;  /* 0x000000680b227812 */ /* 0x040fe200078efcff */
[----:B------:R-:W-:Y:S01]  /*1ab0*/  IMAD.HI.U32 R22, R12, R67, RZ ;  /* 0x000000430c167227 */ /* 0x000fe200078e00ff */
[----:B------:R-:W-:Y:S02]  /*1ac0*/  ISETP.GE.AND P6, PT, R24, RZ, PT ;  /* 0x000000ff1800720c */ /* 0x000fe40003fc6270 */
[----:B------:R-:W-:Y:S01]  /*1ad0*/  IABS R61, R34 ;  /* 0x00000022003d7213 */ /* 0x000fe20000000000 */
[----:B------:R-:W-:Y:S01]  /*1ae0*/  IMAD.MOV R20, RZ, RZ, -R20 ;  /* 0x000000ffff147224 */ /* 0x000fe200078e0a14 */
[----:B------:R-:W-:Y:S01]  /*1af0*/  LOP3.LUT R24, R11, 0x70, RZ, 0xfc, !PT ;  /* 0x000000700b187812 */ /* 0x000fe200078efcff */
[----:B------:R-:W-:Y:S02]  /*1b00*/  @!P5 IMAD.IADD R63, R63, 0x1, -R14 ;  /* 0x000000013f3fd824 */ /* 0x000fe400078e0a0e */
[----:B------:R-:W-:-:S02]  /*1b10*/  IMAD.MOV R22, RZ, RZ, -R22 ;  /* 0x000000ffff167224 */ /* 0x000fc400078e0a16 */
[C---:B------:R-:W-:Y:S01]  /*1b20*/  IMAD R65, R14.reuse, R20, R65 ;  /* 0x000000140e417224 */ /* 0x040fe200078e0241 */
[C---:B------:R-:W-:Y:S01]  /*1b30*/  ISETP.GT.U32.AND P5, PT, R14.reuse, R63, PT ;  /* 0x0000003f0e00720c */ /* 0x040fe20003fa4070 */
[----:B------:R-:W-:Y:S01]  /*1b40*/  @!P2 IMAD.IADD R13, R13, 0x1, -R14 ;  /* 0x000000010d0da824 */ /* 0x000fe200078e0a0e */
[----:B------:R-:W-:Y:S01]  /*1b50*/  IABS R20, R24 ;  /* 0x0000001800147213 */ /* 0x000fe20000000000 */
[----:B------:R-:W-:Y:S01]  /*1b60*/  IMAD.MOV.U32 R55, RZ, RZ, R7 ;  /* 0x000000ffff377224 */ /* 0x000fe200078e0007 */
[----:B------:R-:W-:Y:S01]  /*1b70*/  ISETP.GT.U32.AND P2, PT, R14, R65, PT ;  /* 0x000000410e00720c */ /* 0x000fe20003f44070 */
[----:B------:R-:W-:-:S04]  /*1b80*/  IMAD.HI.U32 R7, R12, R61, RZ ;  /* 0x0000003d0c077227 */ /* 0x000fc800078e00ff */
[C---:B------:R-:W-:Y:S02]  /*1b90*/  IMAD R67, R14.reuse, R22, R67 ;  /* 0x000000160e437224 */ /* 0x040fe400078e0243 */
[----:B------:R-:W-:Y:S02]  /*1ba0*/  IMAD.MOV.U32 R59, RZ, RZ, R13 ;  /* 0x000000ffff3b7224 */ /* 0x000fe400078e000d */
[----:B------:R-:W-:Y:S02]  /*1bb0*/  IMAD.MOV R7, RZ, RZ, -R7 ;  /* 0x000000ffff077224 */ /* 0x000fe400078e0a07 */
[----:B------:R-:W-:Y:S01]  /*1bc0*/  @!P6 IMAD.MOV R59, RZ, RZ, -R59 ;  /* 0x000000ffff3be224 */ /* 0x000fe200078e0a3b */
[C---:B------:R-:W-:Y:S01]  /*1bd0*/  ISETP.GT.U32.AND P6, PT, R14.reuse, R67, PT ;  /* 0x000000430e00720c */ /* 0x040fe20003fc4070 */
[----:B------:R-:W-:Y:S01]  /*1be0*/  @!P4 IMAD.MOV R55, RZ, RZ, -R55 ;  /* 0x000000ffff37c224 */ /* 0x000fe200078e0a37 */
[C---:B------:R-:W-:Y:S01]  /*1bf0*/  ISETP.GT.U32.AND P4, PT, R14.reuse, R17, PT ;  /* 0x000000110e00720c */ /* 0x040fe20003f84070 */
[----:B------:R-:W-:-:S02]  /*1c00*/  IMAD R7, R14, R7, R61 ;  /* 0x000000070e077224 */ /* 0x000fc400078e023d */
[----:B------:R-:W-:Y:S02]  /*1c10*/  IMAD.MOV.U32 R57, RZ, RZ, R9 ;  /* 0x000000ffff397224 */ /* 0x000fe400078e0009 */
[--C-:B------:R-:W-:Y:S01]  /*1c20*/  @!P5 IMAD.IADD R63, R63, 0x1, -R14.reuse ;  /* 0x000000013f3fd824 */ /* 0x100fe200078e0a0e */
[----:B------:R-:W-:Y:S01]  /*1c30*/  ISETP.GT.U32.AND P5, PT, R14, R7, PT ;  /* 0x000000070e00720c */ /* 0x000fe20003fa4070 */
[----:B------:R-:W-:Y:S01]  /*1c40*/  @!P1 IMAD.MOV R57, RZ, RZ, -R57 ;  /* 0x000000ffff399224 */ /* 0x000fe200078e0a39 */
[----:B------:R-:W-:Y:S01]  /*1c50*/  ISETP.GE.AND P1, PT, R26, RZ, PT ;  /* 0x000000ff1a00720c */ /* 0x000fe20003f26270 */
[--C-:B------:R-:W-:Y:S01]  /*1c60*/  @!P2 IMAD.IADD R65, R65, 0x1, -R14.reuse ;  /* 0x000000014141a824 */ /* 0x100fe200078e0a0e */
[----:B------:R-:W-:Y:S01]  /*1c70*/  LOP3.LUT R26, R11, 0x74, RZ, 0xfc, !PT ;  /* 0x000000740b1a7812 */ /* 0x000fe200078efcff */
[----:B------:R-:W-:Y:S01]  /*1c80*/  @!P6 IMAD.IADD R67, R67, 0x1, -R14 ;  /* 0x000000014343e824 */ /* 0x000fe200078e0a0e */
[----:B------:R-:W-:Y:S01]  /*1c90*/  ISETP.GE.AND P2, PT, R30, RZ, PT ;  /* 0x000000ff1e00720c */ /* 0x000fe20003f46270 */
[----:B------:R-:W-:Y:S01]  /*1ca0*/  IMAD.HI.U32 R9, R12, R69, RZ ;  /* 0x000000450c097227 */ /* 0x000fe200078e00ff */
[----:B------:R-:W-:-:S02]  /*1cb0*/  ISETP.GT.U32.AND P6, PT, R14, R65, PT ;  /* 0x000000410e00720c */ /* 0x000fc40003fc4070 */
[----:B------:R-:W-:Y:S01]  /*1cc0*/  IABS R75, R26 ;  /* 0x0000001a004b7213 */ /* 0x000fe20000000000 */
[--C-:B------:R-:W-:Y:S01]  /*1cd0*/  @!P4 IMAD.IADD R17, R17, 0x1, -R14.reuse ;  /* 0x000000011111c824 */ /* 0x100fe200078e0a0e */
[----:B------:R-:W-:Y:S01]  /*1ce0*/  ISETP.GE.AND P4, PT, R28, RZ, PT ;  /* 0x000000ff1c00720c */ /* 0x000fe20003f86270 */
[----:B------:R-:W-:Y:S02]  /*1cf0*/  IMAD.MOV R9, RZ, RZ, -R9 ;  /* 0x000000ffff097224 */ /* 0x000fe400078e0a09 */
[----:B------:R-:W-:Y:S02]  /*1d00*/  IMAD.MOV.U32 R61, RZ, RZ, R17 ;  /* 0x000000ffff3d7224 */ /* 0x000fe400078e0011 */
[----:B------:R-:W-:Y:S01]  /*1d10*/  @!P5 IMAD.IADD R7, R7, 0x1, -R14 ;  /* 0x000000010707d824 */ /* 0x000fe200078e0a0e */
[C---:B------:R-:W-:Y:S01]  /*1d20*/  ISETP.GT.U32.AND P5, PT, R14.reuse, R67, PT ;  /* 0x000000430e00720c */ /* 0x040fe20003fa4070 */
[C---:B------:R-:W-:Y:S02]  /*1d30*/  IMAD R13, R14.reuse, R9, R69 ;  /* 0x000000090e0d7224 */ /* 0x040fe400078e0245 */
[----:B------:R-:W-:Y:S01]  /*1d40*/  @!P1 IMAD.MOV R61, RZ, RZ, -R61 ;  /* 0x000000ffff3d9224 */ /* 0x000fe200078e0a3d */
[C---:B------:R-:W-:Y:S01]  /*1d50*/  ISETP.GT.U32.AND P1, PT, R14.reuse, R7, PT ;  /* 0x000000070e00720c */ /* 0x040fe20003f24070 */
[----:B------:R-:W-:Y:S01]  /*1d60*/  IMAD.MOV.U32 R69, RZ, RZ, R20 ;  /* 0x000000ffff457224 */ /* 0x000fe200078e0014 */
[----:B------:R-:W-:Y:S01]  /*1d70*/  LOP3.LUT R20, R11, 0x78, RZ, 0xfc, !PT ;  /* 0x000000780b147812 */ /* 0x000fe200078efcff */
[----:B------:R-:W-:Y:S01]  /*1d80*/  @!P6 IMAD.IADD R65, R65, 0x1, -R14 ;  /* 0x000000014141e824 */ /* 0x000fe200078e0a0e */
[----:B------:R-:W-:Y:S01]  /*1d90*/  ISETP.GT.U32.AND P6, PT, R14, R13, PT ;  /* 0x0000000d0e00720c */ /* 0x000fe20003fc4070 */
[----:B------:R-:W-:Y:S01]  /*1da0*/  IMAD.HI.U32 R9, R12, R69, RZ ;  /* 0x000000450c097227 */ /* 0x000fe200078e00ff */
[----:B------:R-:W-:-:S03]  /*1db0*/  IABS R77, R20 ;  /* 0x00000014004d7213 */ /* 0x000fc60000000000 */
[----:B------:R-:W-:Y:S02]  /*1dc0*/  IMAD R5, R5, 0x40, R10 ;  /* 0x0000004005057824 */ /* 0x000fe400078e020a */
[----:B------:R-:W-:Y:S02]  /*1dd0*/  IMAD.MOV R9, RZ, RZ, -R9 ;  /* 0x000000ffff097224 */ /* 0x000fe400078e0a09 */
[----:B------:R-:W-:Y:S01]  /*1de0*/  @!P1 IMAD.IADD R7, R7, 0x1, -R14 ;  /* 0x0000000107079824 */ /* 0x000fe200078e0a0e */
[----:B------:R-:W-:Y:S01]  /*1df0*/  IABS R17, R5 ;  /* 0x0000000500117213 */ /* 0x000fe20000000000 */
[----:B------:R-:W-:Y:S01]  /*1e00*/  IMAD R11, R14, R9, R69 ;  /* 0x000000090e0b7224 */ /* 0x000fe200078e0245 */
[----:B------:R-:W-:Y:S01]  /*1e10*/  ISETP.GE.AND P1, PT, R32, RZ, PT ;  /* 0x000000ff2000720c */ /* 0x000fe20003f26270 */
[----:B------:R-:W-:-:S04]  /*1e20*/  IMAD.HI.U32 R9, R12, R75, RZ ;  /* 0x0000004b0c097227 */ /* 0x000fc800078e00ff */
[----:B------:R-:W-:-:S04]  /*1e30*/  IMAD.HI.U32 R12, R12, R77, RZ ;  /* 0x0000004d0c0c7227 */ /* 0x000fc800078e00ff */
[----:B------:R-:W-:Y:S01]  /*1e40*/  @!P6 IMAD.IADD R13, R13, 0x1, -R14 ;  /* 0x000000010d0de824 */ /* 0x000fe200078e0a0e */
[----:B------:R-:W-:Y:S01]  /*1e50*/  ISETP.GE.AND P6, PT, R34, RZ, PT ;  /* 0x000000ff2200720c */ /* 0x000fe20003fc6270 */
[----:B------:R-:W-:-:S04]  /*1e60*/  IMAD.HI.U32 R8, R8, R17, RZ ;  /* 0x0000001108087227 */ /* 0x000fc800078e00ff */
[----:B------:R-:W-:Y:S02]  /*1e70*/  IMAD.MOV R12, RZ, RZ, -R12 ;  /* 0x000000ffff0c7224 */ /* 0x000fe400078e0a0c */
[----:B------:R-:W-:Y:S01]  /*1e80*/  @!P4 IMAD.MOV R63, RZ, RZ, -R63 ;  /* 0x000000ffff3fc224 */ /* 0x000fe200078e0a3f */
[C---:B------:R-:W-:Y:S01]  /*1e90*/  ISETP.GT.U32.AND P4, PT, R14.reuse, R13, PT ;  /* 0x0000000d0e00720c */ /* 0x040fe20003f84070 */
[----:B------:R-:W-:Y:S01]  /*1ea0*/  @!P5 IMAD.IADD R67, R67, 0x1, -R14 ;  /* 0x000000014343d824 */ /* 0x000fe200078e0a0e */
[C---:B------:R-:W-:Y:S01]  /*1eb0*/  ISETP.GT.U32.AND P5, PT, R14.reuse, R11, PT ;  /* 0x0000000b0e00720c */ /* 0x040fe20003fa4070 */
[----:B------:R-:W-:Y:S02]  /*1ec0*/  IMAD.MOV R8, RZ, RZ, -R8 ;  /* 0x000000ffff087224 */ /* 0x000fe400078e0a08 */
[----:B------:R-:W-:Y:S02]  /*1ed0*/  IMAD R77, R14, R12, R77 ;  /* 0x0000000c0e4d7224 */ /* 0x000fe400078e024d */
[----:B------:R-:W-:-:S02]  /*1ee0*/  IMAD.MOV R9, RZ, RZ, -R9 ;  /* 0x000000ffff097224 */ /* 0x000fc400078e0a09 */
[----:B------:R-:W-:Y:S01]  /*1ef0*/  IMAD R17, R16, R8, R17 ;  /* 0x0000000810117224 */ /* 0x000fe200078e0211 */
[----:B------:R-:W-:Y:S01]  /*1f00*/  LOP3.LUT R8, R6, 0x2, RZ, 0xfc, !PT ;  /* 0x0000000206087812 */ /* 0x000fe200078efcff */
[----:B------:R-:W-:Y:S02]  /*1f10*/  IMAD.MOV.U32 R69, RZ, RZ, R7 ;  /* 0x000000ffff457224 */ /* 0x000fe400078e0007 */
[----:B------:R-:W-:Y:S01]  /*1f20*/  @!P1 IMAD.MOV R67, RZ, RZ, -R67 ;  /* 0x000000ffff439224 */ /* 0x000fe200078e0a43 */
[C---:B------:R-:W-:Y:S01]  /*1f30*/  ISETP.GT.U32.AND P1, PT, R14.reuse, R77, PT ;  /* 0x0000004d0e00720c */ /* 0x040fe20003f24070 */
[----:B------:R-:W-:Y:S02]  /*1f40*/  IMAD R75, R14, R9, R75 ;  /* 0x000000090e4b7224 */ /* 0x000fe400078e024b */
[----:B------:R-:W-:Y:S01]  /*1f50*/  @!P6 IMAD.MOV R69, RZ, RZ, -R69 ;  /* 0x000000ffff45e224 */ /* 0x000fe200078e0a45 */
[----:B------:R-:W-:Y:S01]  /*1f60*/  ISETP.GT.U32.AND P6, PT, R16, R17, PT ;  /* 0x000000111000720c */ /* 0x000fe20003fc4070 */
[----:B------:R-:W-:Y:S01]  /*1f70*/  @!P2 IMAD.MOV R65, RZ, RZ, -R65 ;  /* 0x000000ffff41a224 */ /* 0x000fe200078e0a41 */
[----:B------:R-:W-:Y:S01]  /*1f80*/  ISETP.GT.U32.AND P2, PT, R14, R75, PT ;  /* 0x0000004b0e00720c */ /* 0x000fe20003f44070 */
[--C-:B------:R-:W-:Y:S01]  /*1f90*/  @!P4 IMAD.IADD R13, R13, 0x1, -R14.reuse ;  /* 0x000000010d0dc824 */ /* 0x100fe200078e0a0e */
[----:B------:R-:W-:Y:S01]  /*1fa0*/  ISETP.GE.AND P4, PT, R36, RZ, PT ;  /* 0x000000ff2400720c */ /* 0x000fe20003f86270 */
[----:B------:R-:W-:-:S02]  /*1fb0*/  @!P5 IMAD.IADD R11, R11, 0x1, -R14 ;  /* 0x000000010b0bd824 */ /* 0x000fc400078e0a0e */
[----:B------:R-:W-:Y:S02]  /*1fc0*/  IMAD.MOV.U32 R71, RZ, RZ, R13 ;  /* 0x000000ffff477224 */ /* 0x000fe400078e000d */
[----:B------:R-:W-:Y:S01]  /*1fd0*/  @!P1 IMAD.IADD R77, R77, 0x1, -R14 ;  /* 0x000000014d4d9824 */ /* 0x000fe200078e0a0e */
[C---:B------:R-:W-:Y:S01]  /*1fe0*/  ISETP.GT.U32.AND P5, PT, R14.reuse, R11, PT ;  /* 0x0000000b0e00720c */ /* 0x040fe20003fa4070 */
[----:B------:R-:W-:Y:S02]  /*1ff0*/  IMAD.U32 R22, RZ, RZ, UR12 ;  /* 0x0000000cff167e24 */ /* 0x000fe4000f8e00ff */
[----:B------:R-:W-:Y:S01]  /*2000*/  @!P6 IMAD.IADD R17, R17, 0x1, -R16 ;  /* 0x000000011111e824 */ /* 0x000fe200078e0a10 */
[----:B------:R-:W-:Y:S01]  /*2010*/  ISETP.GT.U32.AND P6, PT, R14, R77, PT ;  /* 0x0000004d0e00720c */ /* 0x000fe20003fc4070 */
[----:B------:R-:W-:Y:S01]  /*2020*/  @!P2 IMAD.IADD R75, R75, 0x1, -R14 ;  /* 0x000000014b4ba824 */ /* 0x000fe200078e0a0e */
[----:B------:R-:W-:Y:S01]  /*2030*/  ISETP.GE.AND P2, PT, R8, UR6, PT ;  /* 0x0000000608007c0c */ /* 0x000fe2000bf46270 */
[----:B------:R-:W-:Y:S01]  /*2040*/  @!P4 IMAD.MOV R71, RZ, RZ, -R71 ;  /* 0x000000ffff47c224 */ /* 0x000fe200078e0a47 */
[----:B------:R-:W-:Y:S01]  /*2050*/  ISETP.GT.U32.AND P4, PT, R16, R17, PT ;  /* 0x000000111000720c */ /* 0x000fe20003f84070 */
[----:B------:R-:W-:Y:S01]  /*2060*/  IMAD R7, R6, UR12, RZ ;  /* 0x0000000c06077c24 */ /* 0x000fe2000f8e02ff */
[----:B------:R-:W-:-:S02]  /*2070*/  SEL R12, R101, RZ, !P2 ;  /* 0x000000ff650c7207 */ /* 0x000fc40005000000 */
[----:B------:R-:W-:Y:S01]  /*2080*/  ISETP.GT.U32.AND P1, PT, R14, R75, PT ;  /* 0x0000004b0e00720c */ /* 0x000fe20003f24070 */
[----:B------:R-:W-:Y:S01]  /*2090*/  IMAD R9, R22, 0x2, R7 ;  /* 0x0000000216097824 */ /* 0x000fe200078e0207 */
[----:B------:R-:W-:Y:S01]  /*20a0*/  ISETP.NE.U32.AND P2, PT, R12, RZ, PT ;  /* 0x000000ff0c00720c */ /* 0x000fe20003f45070 */
[--C-:B------:R-:W-:Y:S01]  /*20b0*/  @!P5 IMAD.IADD R11, R11, 0x1, -R14.reuse ;  /* 0x000000010b0bd824 */ /* 0x100fe200078e0a0e */
[----:B------:R-:W-:Y:S01]  /*20c0*/  LOP3.LUT R12, R6, 0x4, RZ, 0xfc, !PT ;  /* 0x00000004060c7812 */ /* 0x000fe200078efcff */
[----:B------:R-:W-:Y:S01]  /*20d0*/  @!P6 IMAD.IADD R77, R77, 0x1, -R14 ;  /* 0x000000014d4de824 */ /* 0x000fe200078e0a0e */
[----:B------:R-:W-:Y:S01]  /*20e0*/  ISETP.GE.AND P5, PT, R24, RZ, PT ;  /* 0x000000ff1800720c */ /* 0x000fe20003fa6270 */
[----:B------:R-:W-:Y:S01]  /*20f0*/  IMAD R10, R22, 0x2, R9 ;  /* 0x00000002160a7824 */ /* 0x000fe200078e0209 */
[----:B------:R-:W-:Y:S01]  /*2100*/  ISETP.GE.AND P6, PT, R12, UR6, PT ;  /* 0x000000060c007c0c */ /* 0x000fe2000bfc6270 */
[----:B------:R-:W-:Y:S02]  /*2110*/  @!P4 IMAD.IADD R17, R17, 0x1, -R16 ;  /* 0x000000011111c824 */ /* 0x000fe400078e0a10 */
[----:B------:R-:W-:Y:S01]  /*2120*/  IMAD.MOV.U32 R73, RZ, RZ, R11 ;  /* 0x000000ffff497224 */ /* 0x000fe200078e000b */
[----:B------:R-:W-:Y:S01]  /*2130*/  SEL R16, R101, RZ, !P6 ;  /* 0x000000ff65107207 */ /* 0x000fe20007000000 */
[----:B------:R-:W-:Y:S01]  /*2140*/  IMAD R11, R22, 0x2, R10 ;  /* 0x00000002160b7824 */ /* 0x000fe200078e020a */
[----:B------:R-:W-:Y:S01]  /*2150*/  ISETP.GE.AND P6, PT, R5, RZ, PT ;  /* 0x000000ff0500720c */ /* 0x000fe20003fc6270 */
[----:B------:R-:W-:Y:S01]  /*2160*/  @!P1 IMAD.IADD R75, R75, 0x1, -R14 ;  /* 0x000000014b4b9824 */ /* 0x000fe200078e0a0e */
[----:B------:R-:W-:Y:S01]  /*2170*/  ISETP.GE.AND P1, PT, R20, RZ, PT ;  /* 0x000000ff1400720c */ /* 0x000fe20003f26270 */
[----:B------:R-:W-:Y:S01]  /*2180*/  IMAD R13, R22, 0x2, R11 ;  /* 0x00000002160d7824 */ /* 0x000fe200078e020b */
[----:B------:R-:W-:Y:S01]  /*2190*/  LOP3.LUT R14, R6, 0x6, RZ, 0xfc, !PT ;  /* 0x00000006060e7812 */ /* 0x000fe200078efcff */
[----:B------:R-:W-:Y:S01]  /*21a0*/  @!P5 IMAD.MOV R73, RZ, RZ, -R73 ;  /* 0x000000ffff49d224 */ /* 0x000fe200078e0a49 */
[----:B------:R-:W-:Y:S01]  /*21b0*/  ISETP.GE.AND P5, PT, R26, RZ, PT ;  /* 0x000000ff1a00720c */ /* 0x000fe20003fa6270 */
[----:B------:R-:W-:Y:S01]  /*21c0*/  IMAD R181, R22, 0x2, R13 ;  /* 0x0000000216b57824 */ /* 0x000fe200078e020d */
[----:B------:R-:W-:-:S03]  /*21d0*/  ISETP.GE.AND P4, PT, R14, UR6, PT ;  /* 0x000000060e007c0c */ /* 0x000fc6000bf86270 */
[----:B------:R-:W-:Y:S01]  /*21e0*/  IMAD R180, R22, 0x2, R181 ;  /* 0x0000000216b47824 */ /* 0x000fe200078e02b5 */
[----:B------:R-:W-:Y:S01]  /*21f0*/  SEL R20, R101, RZ, !P4 ;  /* 0x000000ff65147207 */ /* 0x000fe20006000000 */
[----:B------:R-:W-:Y:S01]  /*2200*/  @!P6 IMAD.MOV R17, RZ, RZ, -R17 ;  /* 0x000000ffff11e224 */ /* 0x000fe200078e0a11 */
[----:B------:R-:W-:Y:S01]  /*2210*/  ISETP.NE.AND P6, PT, R158, RZ, PT ;  /* 0x000000ff9e00720c */ /* 0x000fe20003fc5270 */
[----:B------:R-:W-:Y:S01]  /*2220*/  IMAD R179, R22, 0x2, R180 ;  /* 0x0000000216b37824 */ /* 0x000fe200078e02b4 */
[----:B------:R-:W-:Y:S01]  /*2230*/  ISETP.NE.U32.AND P4, PT, R16, RZ, PT ;  /* 0x000000ff1000720c */ /* 0x000fe20003f85070 */
[----:B------:R-:W-:Y:S01]  /*2240*/  @!P1 IMAD.MOV R77, RZ, RZ, -R77 ;  /* 0x000000ffff4d9224 */ /* 0x000fe200078e0a4d */
[----:B------:R-:W-:Y:S01]  /*2250*/  LOP3.LUT R16, RZ, R159, RZ, 0x33, !PT ;  /* 0x0000009fff107212 */ /* 0x000fe200078e33ff */
[----:B------:R-:W-:Y:S01]  /*2260*/  IMAD R178, R22, 0x2, R179 ;  /* 0x0000000216b27824 */ /* 0x000fe200078e02b3 */
[----:B------:R-:W-:Y:S01]  /*2270*/  ISETP.NE.U32.AND P1, PT, R20, RZ, PT ;  /* 0x000000ff1400720c */ /* 0x000fe20003f25070 */
[----:B------:R-:W-:Y:S01]  /*2280*/  @!P5 IMAD.MOV R75, RZ, RZ, -R75 ;  /* 0x000000ffff4bd224 */ /* 0x000fe200078e0a4b */
[----:B------:R-:W-:Y:S01]  /*2290*/  ISETP.NE.AND P5, PT, R159, RZ, PT ;  /* 0x000000ff9f00720c */ /* 0x000fe20003fa5270 */
[----:B------:R-:W-:-:S02]  /*22a0*/  IMAD R151, R22, 0x2, R178 ;  /* 0x0000000216977824 */ /* 0x000fc400078e02b2 */
[----:B------:R-:W-:Y:S01]  /*22b0*/  IMAD.SHL.U32 R20, R179, 0x4, RZ ;  /* 0x00000004b3147824 */ /* 0x000fe200078e00ff */
[----:B------:R-:W-:Y:S01]  /*22c0*/  SEL R150, R16, R15, !P5 ;  /* 0x0000000f10967207 */ /* 0x000fe20006800000 */
[----:B------:R-:W-:Y:S01]  /*22d0*/  IMAD R116, R22, 0x2, R151 ;  /* 0x0000000216747824 */ /* 0x000fe200078e0297 */
[----:B------:R-:W-:Y:S02]  /*22e0*/  @!P6 LOP3.LUT R17, RZ, R158, RZ, 0x33, !PT ;  /* 0x0000009eff11e212 */ /* 0x000fe400078e33ff */
[----:B------:R-:W-:Y:S01]  /*22f0*/  SEL R119, R16, R18, !P5 ;  /* 0x0000001210777207 */ /* 0x000fe20006800000 */
[----:B------:R-:W-:Y:S01]  /*2300*/  IMAD R117, R22, 0x2, R116 ;  /* 0x0000000216757824 */ /* 0x000fe200078e0274 */
[C---:B------:R-:W-:Y:S01]  /*2310*/  SEL R120, R16.reuse, R19, !P5 ;  /* 0x0000001310787207 */ /* 0x040fe20006800000 */
[----:B------:R-:W-:Y:S01]  /*2320*/  IMAD R182, R17, UR7, RZ ;  /* 0x0000000711b67c24 */ /* 0x000fe2000f8e02ff */
[----:B------:R-:W-:Y:S01]  /*2330*/  SEL R121, R16, R21, !P5 ;  /* 0x0000001510797207 */ /* 0x000fe20006800000 */
[----:B------:R-:W-:Y:S01]  /*2340*/  IMAD R15, R22, 0x2, R117 ;  /* 0x00000002160f7824 */ /* 0x000fe200078e0275 */
[----:B------:R-:W-:Y:S01]  /*2350*/  SEL R122, R16, R23, !P5 ;  /* 0x00000017107a7207 */ /* 0x000fe20006800000 */
[----:B------:R-:W-:Y:S01]  /*2360*/  IMAD.SHL.U32 R183, R182, 0x4, RZ ;  /* 0x00000004b6b77824 */ /* 0x000fe200078e00ff */
[----:B------:R-:W-:Y:S01]  /*2370*/  SEL R123, R16, R25, !P5 ;  /* 0x00000019107b7207 */ /* 0x000fe20006800000 */
[----:B------:R-:W-:Y:S01]  /*2380*/  IMAD.SHL.U32 R19, R180, 0x4, RZ ;  /* 0x00000004b4137824 */ /* 0x000fe200078e00ff */
[----:B------:R-:W-:Y:S01]  /*2390*/  SEL R124, R16, R27, !P5 ;  /* 0x0000001b107c7207 */ /* 0x000fe20006800000 */
[----:B------:R-:W-:Y:S01]  /*23a0*/  IMAD.SHL.U32 R21, R178, 0x4, RZ ;  /* 0x00000004b2157824 */ /* 0x000fe200078e00ff */
[----:B------:R-:W-:Y:S01]  /*23b0*/  SEL R125, R16, R29, !P5 ;  /* 0x0000001d107d7207 */ /* 0x000fe20006800000 */
[----:B------:R-:W-:Y:S01]  /*23c0*/  IMAD.SHL.U32 R23, R116, 0x4, RZ ;  /* 0x0000000474177824 */ /* 0x000fe200078e00ff */
[C---:B------:R-:W-:Y:S01]  /*23d0*/  SEL R126, R16.reuse, R31, !P5 ;  /* 0x0000001f107e7207 */ /* 0x040fe20006800000 */
[----:B------:R-:W-:Y:S01]  /*23e0*/  IMAD.SHL.U32 R88, R117, 0x4, RZ ;  /* 0x0000000475587824 */ /* 0x000fe200078e00ff */
[C---:B------:R-:W-:Y:S01]  /*23f0*/  SEL R127, R16.reuse, R33, !P5 ;  /* 0x00000021107f7207 */ /* 0x040fe20006800000 */
[----:B------:R-:W-:Y:S01]  /*2400*/  IMAD R119, R119, UR9, RZ ;  /* 0x0000000977777c24 */ /* 0x000fe2000f8e02ff */
[C---:B------:R-:W-:Y:S01]  /*2410*/  SEL R128, R16.reuse, R35, !P5 ;  /* 0x0000002310807207 */ /* 0x040fe20006800000 */
[----:B------:R-:W-:Y:S01]  /*2420*/  IMAD R121, R121, UR9, RZ ;  /* 0x0000000979797c24 */ /* 0x000fe2000f8e02ff */
[----:B------:R-:W-:Y:S01]  /*2430*/  SEL R129, R16, R37, !P5 ;  /* 0x0000002510817207 */ /* 0x000fe20006800000 */
        /* <DEDUP_REMOVED lines=40> */
[----:B------:R-:W-:Y:S01]  /*26c0*/  IMAD R16, R22, 0x2, R15 ;  /* 0x0000000216107824 */ /* 0x000fe200078e020f */
[----:B------:R-:W-:Y:S01]  /*26d0*/  IADD3 R108, P5, R183, UR14, RZ ;  /* 0x0000000eb76c7c10 */ /* 0x000fe2000ffbe0ff */
[----:B------:R-:W-:Y:S01]  /*26e0*/  IMAD R140, R140, UR9, RZ ;  /* 0x000000098c8c7c24 */ /* 0x000fe2000f8e02ff */
[----:B------:R-:W-:Y:S01]  /*26f0*/  UMOV UR7, 0x400 ;  /* 0x0000040000077882 */ /* 0x000fe20000000000 */
[----:B------:R-:W-:Y:S01]  /*2700*/  IMAD R17, R22, 0x2, R16 ;  /* 0x0000000216117824 */ /* 0x000fe200078e0210 */
[----:B------:R-:W-:Y:S01]  /*2710*/  LEA.HI.X.SX32 R24, R182, UR15, 0x2, P5 ;  /* 0x0000000fb6187c11 */ /* 0x000fe2000a8f16ff */
[----:B------:R-:W-:Y:S01]  /*2720*/  IMAD R143, R143, UR9, RZ ;  /* 0x000000098f8f7c24 */ /* 0x000fe2000f8e02ff */
[-C--:B------:R-:W-:Y:S01]  /*2730*/  LEA R152, P5, R15, R108.reuse, 0x2 ;  /* 0x0000006c0f987211 */ /* 0x080fe200078a10ff */
[----:B------:R-:W-:Y:S01]  /*2740*/  IMAD R18, R22, 0x2, R17 ;  /* 0x0000000216127824 */ /* 0x000fe200078e0211 */
[----:B------:R-:W-:Y:S01]  /*2750*/  LEA R114, P6, R16, R108, 0x2 ;  /* 0x0000006c10727211 */ /* 0x000fe200078c10ff */
[----:B------:R-:W-:Y:S01]  /*2760*/  IMAD.SHL.U32 R22, R151, 0x4, RZ ;  /* 0x0000000497167824 */ /* 0x000fe200078e00ff */
[----:B------:R-:W-:Y:S01]  /*2770*/  LEA.HI.X.SX32 R153, R15, R24, 0x2, P5 ;  /* 0x000000180f997211 */ /* 0x000fe200028f16ff */
[----:B------:R-:W-:Y:S01]  /*2780*/  IMAD.SHL.U32 R15, R118, 0x4, RZ ;  /* 0x00000004760f7824 */ /* 0x000fe200078e00ff */
[----:B------:R-:W-:Y:S01]  /*2790*/  LEA R112, P5, R17, R108, 0x2 ;  /* 0x0000006c11707211 */ /* 0x000fe200078a10ff */
[----:B------:R-:W-:Y:S01]  /*27a0*/  IMAD R142, R142, UR9, RZ ;  /* 0x000000098e8e7c24 */ /* 0x000fe2000f8e02ff */
[-C--:B------:R-:W-:Y:S01]  /*27b0*/  LEA.HI.X.SX32 R115, R16, R24.reuse, 0x2, P6 ;  /* 0x0000001810737211 */ /* 0x080fe200030f16ff */
[----:B------:R-:W-:Y:S01]  /*27c0*/  IMAD R145, R145, UR9, RZ ;  /* 0x0000000991917c24 */ /* 0x000fe2000f8e02ff */
[----:B------:R-:W-:Y:S01]  /*27d0*/  LEA.HI.X.SX32 R113, R17, R24, 0x2, P5 ;  /* 0x0000001811717211 */ /* 0x000fe200028f16ff */
[----:B------:R-:W-:Y:S01]  /*27e0*/  IMAD R144, R144, UR9, RZ ;  /* 0x0000000990907c24 */ /* 0x000fe2000f8e02ff */
[-C--:B------:R-:W-:Y:S01]  /*27f0*/  LEA R176, P5, R9, R108.reuse, 0x2 ;  /* 0x0000006c09b07211 */ /* 0x080fe200078a10ff */
[----:B------:R-:W-:Y:S01]  /*2800*/  IMAD R147, R147, UR9, RZ ;  /* 0x0000000993937c24 */ /* 0x000fe2000f8e02ff */
[----:B------:R-:W-:Y:S01]  /*2810*/  LEA R172, P6, R7, R108, 0x2 ;  /* 0x0000006c07ac7211 */ /* 0x000fe200078c10ff */
[----:B------:R-:W-:Y:S01]  /*2820*/  IMAD R146, R146, UR9, RZ ;  /* 0x0000000992927c24 */ /* 0x000fe2000f8e02ff */
[----:B------:R-:W-:Y:S01]  /*2830*/  LEA.HI.X.SX32 R177, R9, R24, 0x2, P5 ;  /* 0x0000001809b17211 */ /* 0x000fe200028f16ff */
[----:B------:R-:W-:Y:S01]  /*2840*/  IMAD R149, R149, UR9, RZ ;  /* 0x0000000995957c24 */ /* 0x000fe2000f8e02ff */
[----:B------:R-:W-:Y:S01]  /*2850*/  LEA R110, P5, R18, R108, 0x2 ;  /* 0x0000006c126e7211 */ /* 0x000fe200078a10ff */
[----:B------:R-:W-:Y:S01]  /*2860*/  IMAD R148, R148, UR9, RZ ;  /* 0x0000000994947c24 */ /* 0x000fe2000f8e02ff */
[-C--:B------:R-:W-:Y:S01]  /*2870*/  LEA.HI.X.SX32 R173, R7, R24.reuse, 0x2, P6 ;  /* 0x0000001807ad7211 */ /* 0x080fe200030f16ff */
[----:B---3--:R-:W-:Y:S01]  /*2880*/  ULEA UR7, UR5, UR7, 0x18 ;  /* 0x0000000705077291 */ /* 0x008fe2000f8ec03f */
[----:B------:R-:W-:Y:S01]  /*2890*/  LEA.HI.X.SX32 R111, R18, R24, 0x2, P5 ;  /* 0x00000018126f7211 */ /* 0x000fe200028f16ff */
[----:B------:R-:W-:Y:S01]  /*28a0*/  IMAD.SHL.U32 R18, R181, 0x4, RZ ;  /* 0x00000004b5127824 */ /* 0x000fe200078e00ff */
[CC--:B------:R-:W-:Y:S01]  /*28b0*/  LEA R170, P5, R11.reuse, R108.reuse, 0x2 ;  /* 0x0000006c0baa7211 */ /* 0x0c0fe200078a10ff */
[----:B------:R-:W-:Y:S01]  /*28c0*/  IMAD R150, R150, UR9, RZ ;  /* 0x0000000996967c24 */ /* 0x000fe2000f8e02ff */
[----:B------:R-:W-:Y:S01]  /*28d0*/  LEA R174, P6, R10, R108, 0x2 ;  /* 0x0000006c0aae7211 */ /* 0x000fe200078c10ff */
[----:B------:R-:W-:Y:S01]  /*28e0*/  VIADD R199, R2, UR7 ;  /* 0x0000000702c77c36 */ /* 0x000fe20008000000 */
[----:B------:R-:W-:Y:S01]  /*28f0*/  LEA.HI.X.SX32 R171, R11, R24, 0x2, P5 ;  /* 0x000000180bab7211 */ /* 0x000fe200028f16ff */
[----:B------:R-:W-:Y:S01]  /*2900*/  VIADD R197, R100, UR7 ;  /* 0x0000000764c57c36 */ /* 0x000fe20008000000 */
[C---:B------:R-:W-:Y:S01]  /*2910*/  LEA R168, P5, R13.reuse, R108, 0x2 ;  /* 0x0000006c0da87211 */ /* 0x040fe200078a10ff */
[----:B------:R-:W-:Y:S01]  /*2920*/  USHF.L.U32 UR5, UR13, 0x5, URZ ;  /* 0x000000050d057899 */ /* 0x000fe2000800063f */
[-C--:B------:R-:W-:Y:S01]  /*2930*/  LEA.HI.X.SX32 R175, R10, R24.reuse, 0x2, P6 ;  /* 0x000000180aaf7211 */ /* 0x080fe200030f16ff */
[----:B------:R-:W-:Y:S01]  /*2940*/  @!PT LDS RZ, [RZ] ;  /* 0x00000000fffff984 */ /* 0x000fe20000000800 */
[----:B------:R-:W-:Y:S01]  /*2950*/  @!PT LDS RZ, [RZ] ;  /* 0x00000000fffff984 */ /* 0x000fe20000000800 */
[----:B------:R-:W-:Y:S01]  /*2960*/  @!PT LDS RZ, [RZ] ;  /* 0x00000000fffff984 */ /* 0x000fe20000000800 */
[----:B------:R1:W-:Y:S01]  /*2970*/  LDGSTS.E [R199+0xc000], desc[UR16][R172.64], P3 ;  /* 0x0c000000acc77fae */ /* 0x0003e20009921850 */
[----:B------:R-:W-:-:S02]  /*2980*/  LEA.HI.X.SX32 R169, R13, R24, 0x2, P5 ;  /* 0x000000180da97211 */ /* 0x000fc400028f16ff */
[----:B------:R-:W-:Y:S01]  /*2990*/  IADD3 R166, P5, R18, R108, RZ ;  /* 0x0000006c12a67210 */ /* 0x000fe20007fbe0ff */
[----:B------:R2:W-:Y:S01]  /*29a0*/  LDGSTS.E [R199+0xc008], desc[UR16][R176.64], P2 ;  /* 0x0c008000b0c77fae */ /* 0x0005e20009121850 */
[----:B------:R-:W-:Y:S02]  /*29b0*/  IADD3 R56, P6, R15, UR18, RZ ;  /* 0x000000120f387c10 */ /* 0x000fe4000ffde0ff */
[----:B------:R-:W-:Y:S02]  /*29c0*/  LEA.HI.X.SX32 R167, R181, R24, 0x2, P5 ;  /* 0x00000018b5a77211 */ /* 0x000fe400028f16ff */
[----:B------:R-:W-:Y:S02]  /*29d0*/  IADD3 R164, P5, R19, R108, RZ ;  /* 0x0000006c13a47210 */ /* 0x000fe40007fbe0ff */
[----:B------:R-:W-:Y:S01]  /*29e0*/  LEA.HI.X.SX32 R57, R118, UR19, 0x2, P6 ;  /* 0x0000001376397c11 */ /* 0x000fe2000b0f16ff */
[----:B-1----:R-:W-:Y:S01]  /*29f0*/  IMAD.WIDE R172, R205, 0x4, R172 ;  /* 0x00000004cdac7825 */ /* 0x002fe200078e02ac */
[----:B------:R-:W-:-:S02]  /*2a00*/  LEA.HI.X.SX32 R165, R180, R24, 0x2, P5 ;  /* 0x00000018b4a57211 */ /* 0x000fc400028f16ff */
[----:B------:R-:W-:Y:S01]  /*2a10*/  IADD3 R156, P5, R20, R108, RZ ;  /* 0x0000006c149c7210 */ /* 0x000fe20007fbe0ff */
[----:B--2---:R-:W-:Y:S01]  /*2a20*/  IMAD.WIDE R176, R207, 0x4, R176 ;  /* 0x00000004cfb07825 */ /* 0x004fe200078e02b0 */
[C---:B------:R-:W-:Y:S02]  /*2a30*/  LEA R86, P6, R120.reuse, R56, 0x2 ;  /* 0x0000003878567211 */ /* 0x040fe400078c10ff */
[----:B------:R-:W-:Y:S02]  /*2a40*/  LEA.HI.X.SX32 R157, R179, R24, 0x2, P5 ;  /* 0x00000018b39d7211 */ /* 0x000fe400028f16ff */
[----:B------:R-:W-:Y:S02]  /*2a50*/  IADD3 R162, P5, R21, R108, RZ ;  /* 0x0000006c15a27210 */ /* 0x000fe40007fbe0ff */
[----:B------:R-:W-:Y:S02]  /*2a60*/  LEA.HI.X.SX32 R87, R120, R57, 0x2, P6 ;  /* 0x0000003978577211 */ /* 0x000fe400030f16ff */
[----:B------:R-:W-:-:S02]  /*2a70*/  LEA.HI.X.SX32 R163, R178, R24, 0x2, P5 ;  /* 0x00000018b2a37211 */ /* 0x000fc400028f16ff */
[----:B------:R-:W-:Y:S02]  /*2a80*/  IADD3 R160, P5, R22, R108, RZ ;  /* 0x0000006c16a07210 */ /* 0x000fe40007fbe0ff */
        /* <DEDUP_REMOVED lines=8> */
[C---:B------:R-:W-:Y:S02]  /*2b10*/  LEA R154, P5, R119.reuse, R56, 0x2 ;  /* 0x00000038779a7211 */ /* 0x040fe400078a10ff */
[-C--:B------:R-:W-:Y:S02]  /*2b20*/  LEA.HI.X.SX32 R83, R124, R57.reuse, 0x2, P6 ;  /* 0x000000397c537211 */ /* 0x080fe400030f16ff */
[----:B------:R-:W-:-:S02]  /*2b30*/  LEA.HI.X.SX32 R155, R119, R57, 0x2, P5 ;  /* 0x00000039779b7211 */ /* 0x000fc400028f16ff */
[CC--:B------:R-:W-:Y:S02]  /*2b40*/  LEA R54, P5, R121.reuse, R56.reuse, 0x2 ;  /* 0x0000003879367211 */ /* 0x0c0fe400078a10ff */
[CC--:B------:R-:W-:Y:S02]  /*2b50*/  LEA R80, P6, R126.reuse, R56.reuse, 0x2 ;  /* 0x000000387e507211 */ /* 0x0c0fe400078c10ff */
[-C--:B------:R-:W-:Y:S02]  /*2b60*/  LEA.HI.X.SX32 R55, R121, R57.reuse, 0x2, P5 ;  /* 0x0000003979377211 */ /* 0x080fe400028f16ff */
        /* <DEDUP_REMOVED lines=18> */
[-C--:B------:R-:W-:Y:S02]  /*2c90*/  LEA R40, P5, R135, R56.reuse, 0x2 ;  /* 0x0000003887287211 */ /* 0x080fe400078a10ff */
[----:B------:R-:W-:Y:S02]  /*2ca0*/  LEA.HI.X.SX32 R75, R132, R57, 0x2, P6 ;  /* 0x00000039844b7211 */ /* 0x000fe400030f16ff */
[----:B------:R-:W-:-:S02]  /*2cb0*/  LEA R72, P6, R134, R56, 0x2 ;  /* 0x0000003886487211 */ /* 0x000fc400078c10ff */
[-C--:B------:R-:W-:Y:S02]  /*2cc0*/  LEA.HI.X.SX32 R41, R135, R57.reuse, 0x2, P5 ;  /* 0x0000003987297211 */ /* 0x080fe400028f16ff */
        /* <DEDUP_REMOVED lines=25> */
[----:B------:R-:W-:Y:S02]  /*2e60*/  LOP3.LUT R16, R6, 0x8, RZ, 0xfc, !PT ;  /* 0x0000000806107812 */ /* 0x000fe400078efcff */
[-C--:B------:R-:W-:Y:S02]  /*2e70*/  LEA.HI.X.SX32 R61, R146, R57.reuse, 0x2, P6 ;  /* 0x00000039923d7211 */ /* 0x080fe400030f16ff */
[----:B------:R-:W-:Y:S02]  /*2e80*/  LEA R58, P6, R148, R56, 0x2 ;  /* 0x00000038943a7211 */ /* 0x000fe400078c10ff */
[----:B------:R-:W-:-:S02]  /*2e90*/  LEA.HI.X.SX32 R25, R149, R57, 0x2, P5 ;  /* 0x0000003995197211 */ /* 0x000fc400028f16ff */
[----:B------:R-:W-:Y:S02]  /*2ea0*/  ISETP.GE.AND P5, PT, R16, UR6, PT ;  /* 0x0000000610007c0c */ /* 0x000fe4000bfa6270 */
[----:B------:R-:W-:Y:S02]  /*2eb0*/  LEA.HI.X.SX32 R59, R148, R57, 0x2, P6 ;  /* 0x00000039943b7211 */ /* 0x000fe400030f16ff */
[----:B------:R-:W-:Y:S02]  /*2ec0*/  LEA R56, P6, R150, R56, 0x2 ;  /* 0x0000003896387211 */ /* 0x000fe400078c10ff */
[----:B------:R-:W-:Y:S02]  /*2ed0*/  LOP3.LUT R17, R6, 0xa, RZ, 0xfc, !PT ;  /* 0x0000000a06117812 */ /* 0x000fe400078efcff */
[----:B------:R-:W-:Y:S02]  /*2ee0*/  SEL R91, R101, RZ, !P5 ;  /* 0x000000ff655b7207 */ /* 0x000fe40006800000 */
[----:B------:R-:W-:-:S02]  /*2ef0*/  ISETP.GE.AND P5, PT, R89, UR6, PT ;  /* 0x0000000659007c0c */ /* 0x000fc4000bfa6270 */
[----:B------:R-:W-:Y:S02]  /*2f00*/  LEA.HI.X.SX32 R57, R150, R57, 0x2, P6 ;  /* 0x0000003996397211 */ /* 0x000fe400030f16ff */
[----:B------:R-:W-:Y:S02]  /*2f10*/  ISETP.GE.AND P6, PT, R17, UR6, PT ;  /* 0x0000000611007c0c */ /* 0x000fe4000bfc6270 */
[----:B------:R-:W-:Y:S02]  /*2f20*/  ISETP.NE.U32.AND P3, PT, R91, RZ, PT ;  /* 0x000000ff5b00720c */ /* 0x000fe40003f65070 */
[C---:B------:R-:W-:Y:S02]  /*2f30*/  SEL R91, R101.reuse, RZ, !P5 ;  /* 0x000000ff655b7207 */ /* 0x040fe40006800000 */
[----:B------:R-:W-:Y:S02]  /*2f40*/  SEL R92, R101, RZ, !P6 ;  /* 0x000000ff655c7207 */ /* 0x000fe40007000000 */
[----:B------:R-:W-:-:S02]  /*2f50*/  ISETP.GE.AND P6, PT, R90, UR6, PT ;  /* 0x000000065a007c0c */ /* 0x000fc4000bfc6270 */
[----:B------:R-:W-:Y:S02]  /*2f60*/  ISETP.NE.U32.AND P2, PT, R91, RZ, PT ;  /* 0x000000ff5b00720c */ /* 0x000fe40003f45070 */
[----:B------:R-:W-:Y:S02]  /*2f70*/  LOP3.LUT R91, R2, 0x10, RZ, 0x3c, !PT ;  /* 0x00000010025b7812 */ /* 0x000fe400078e3cff */
[----:B------:R-:W-:Y:S02]  /*2f80*/  ISETP.NE.U32.AND P5, PT, R92, RZ, PT ;  /* 0x000000ff5c00720c */ /* 0x000fe40003fa5070 */
[----:B------:R-:W-:Y:S01]  /*2f90*/  SEL R92, R101, RZ, !P6 ;  /* 0x000000ff655c7207 */ /* 0x000fe20007000000 */
[----:B------:R-:W-:-:S03]  /*2fa0*/  VIADD R201, R91, UR7 ;  /* 0x000000075bc97c36 */ /* 0x000fc60008000000 */
[----:B------:R-:W-:Y:S02]  /*2fb0*/  ISETP.NE.U32.AND P6, PT, R92, RZ, PT ;  /* 0x000000ff5c00720c */ /* 0x000fe40003fc5070 */
[----:B------:R-:W-:Y:S01]  /*2fc0*/  LOP3.LUT R92, R6, 0x10, RZ, 0xfc, !PT ;  /* 0x00000010065c7812 */ /* 0x000fe200078efcff */
[----:B------:R1:W-:Y:S03]  /*2fd0*/  LDGSTS.E [R201+0xc000], desc[UR16][R174.64], P4 ;  /* 0x0c000000aec97fae */ /* 0x0003e6000a121850 */
[----:B------:R-:W-:Y:S01]  /*2fe0*/  ISETP.GE.AND P4, PT, R92, UR6, PT ;  /* 0x000000065c007c0c */ /* 0x000fe2000bf86270 */
[----:B------:R2:W-:Y:S01]  /*2ff0*/  LDGSTS.E [R201+0xc008], desc[UR16][R170.64], P1 ;  /* 0x0c008000aac97fae */ /* 0x0005e20008921850 */
[----:B------:R-:W-:Y:S02]  /*3000*/  ISETP.GE.AND P1, PT, R93, UR6, PT ;  /* 0x000000065d007c0c */ /* 0x000fe4000bf26270 */
[----:B------:R-:W-:Y:S01]  /*3010*/  SEL R102, R101, RZ, !P4 ;  /* 0x000000ff65667207 */ /* 0x000fe20006000000 */
[----:B------:R3:W-:Y:S01]  /*3020*/  LDGSTS.E [R197+0xc000], desc[UR16][R168.64], P3 ;  /* 0x0c000000a8c57fae */ /* 0x0007e20009921850 */
[----:B------:R-:W-:-:S02]  /*3030*/  ISETP.GE.AND P4, PT, R94, UR6, PT ;  /* 0x000000065e007c0c */ /* 0x000fc4000bf86270 */
[----:B------:R-:W-:Y:S01]  /*3040*/  SEL R103, R101, RZ, !P1 ;  /* 0x000000ff65677207 */ /* 0x000fe20004800000 */
[----:B------:R-:W-:Y:S01]  /*3050*/  LDGSTS.E [R197+0xc008], desc[UR16][R166.64], P5 ;  /* 0x0c008000a6c57fae */ /* 0x000fe2000a921850 */
[----:B------:R-:W-:Y:S01]  /*3060*/  ISETP.GE.AND P1, PT, R95, UR6, PT ;  /* 0x000000065f007c0c */ /* 0x000fe2000bf26270 */
[----:B-1----:R-:W-:Y:S01]  /*3070*/  IMAD.WIDE R174, R205, 0x4, R174 ;  /* 0x00000004cdae7825 */ /* 0x002fe200078e02ae */
[----:B------:R-:W-:Y:S02]  /*3080*/  SEL R104, R101, RZ, !P4 ;  /* 0x000000ff65687207 */ /* 0x000fe40006000000 */
[----:B------:R-:W-:Y:S01]  /*3090*/  ISETP.GE.AND P4, PT, R96, UR6, PT ;  /* 0x0000000660007c0c */ /* 0x000fe2000bf86270 */
[----:B--2---:R-:W-:Y:S01]  /*30a0*/  IMAD.WIDE R170, R207, 0x4, R170 ;  /* 0x00000004cfaa7825 */ /* 0x004fe200078e02aa */
[----:B------:R-:W-:Y:S02]  /*30b0*/  SEL R105, R101, RZ, !P1 ;  /* 0x000000ff65697207 */ /* 0x000fe40004800000 */
[----:B------:R-:W-:Y:S01]  /*30c0*/  ISETP.GE.AND P1, PT, R97, UR6, PT ;  /* 0x0000000661007c0c */ /* 0x000fe2000bf26270 */
[----:B---3--:R-:W-:Y:S01]  /*30d0*/  IMAD.WIDE R168, R205, 0x4, R168 ;  /* 0x00000004cda87825 */ /* 0x008fe200078e02a8 */
[----:B------:R-:W-:-:S02]  /*30e0*/  SEL R187, R101, RZ, !P4 ;  /* 0x000000ff65bb7207 */ /* 0x000fc40006000000 */
[----:B------:R-:W-:Y:S02]  /*30f0*/  ISETP.GE.AND P4, PT, R98, UR6, PT ;  /* 0x0000000662007c0c */ /* 0x000fe4000bf86270 */
[----:B------:R-:W-:Y:S02]  /*3100*/  SEL R189, R101, RZ, !P1 ;  /* 0x000000ff65bd7207 */ /* 0x000fe40004800000 */
[----:B------:R-:W-:Y:S02]  /*3110*/  ISETP.GE.AND P1, PT, R99, UR6, PT ;  /* 0x0000000663007c0c */ /* 0x000fe4000bf26270 */
[C---:B------:R-:W-:Y:S02]  /*3120*/  SEL R192, R101.reuse, RZ, !P4 ;  /* 0x000000ff65c07207 */ /* 0x040fe40006000000 */
[----:B------:R-:W-:Y:S02]  /*3130*/  ISETP.GE.AND P4, PT, R4, UR6, PT ;  /* 0x0000000604007c0c */ /* 0x000fe4000bf86270 */
[----:B------:R-:W-:-:S02]  /*3140*/  SEL R194, R101, RZ, !P1 ;  /* 0x000000ff65c27207 */ /* 0x000fc40004800000 */
[----:B------:R-:W-:Y:S02]  /*3150*/  ISETP.GE.AND P1, PT, R6, UR8, PT ;  /* 0x0000000806007c0c */ /* 0x000fe4000bf26270 */
[----:B------:R-:W-:Y:S02]  /*3160*/  SEL R106, R101, RZ, !P4 ;  /* 0x000000ff656a7207 */ /* 0x000fe40006000000 */
[----:B------:R-:W-:Y:S02]  /*3170*/  PLOP3.LUT P4, PT, PT, PT, UP1, 0x80, 0x0 ;  /* 0x000000000000781c */ /* 0x000fe40003f8f018 */
[----:B------:R-:W-:Y:S02]  /*3180*/  SEL R101, RZ, 0x4, P1 ;  /* 0x00000004ff657807 */ /* 0x000fe40000800000 */
[----:B------:R-:W-:Y:S02]  /*3190*/  ISETP.GE.AND P3, PT, R8, UR8, PT ;  /* 0x0000000808007c0c */ /* 0x000fe4000bf66270 */
[----:B------:R-:W-:-:S02]  /*31a0*/  SEL R107, R101, RZ, P4 ;  /* 0x000000ff656b7207 */ /* 0x000fc40002000000 */
[----:B------:R-:W-:Y:S02]  /*31b0*/  ISETP.NE.U32.AND P1, PT, R102, RZ, PT ;  /* 0x000000ff6600720c */ /* 0x000fe40003f25070 */
[----:B------:R-:W-:Y:S02]  /*31c0*/  LOP3.LUT R101, R2, 0x30, RZ, 0x3c, !PT ;  /* 0x0000003002657812 */ /* 0x000fe400078e3cff */
[----:B------:R-:W-:Y:S02]  /*31d0*/  PLOP3.LUT P4, PT, PT, PT, UP1, 0x80, 0x0 ;  /* 0x000000000000781c */ /* 0x000fe40003f8f018 */
[----:B------:R-:W-:Y:S01]  /*31e0*/  SEL R102, RZ, 0x4, P3 ;  /* 0x00000004ff667807 */ /* 0x000fe20001800000 */
[----:B------:R-:W-:Y:S01]  /*31f0*/  VIADD R195, R101, UR7 ;  /* 0x0000000765c37c36 */ /* 0x000fe20008000000 */
[----:B------:R-:W-:Y:S02]  /*3200*/  ISETP.GE.AND P5, PT, R12, UR8, PT ;  /* 0x000000080c007c0c */ /* 0x000fe4000bfa6270 */
[----:B------:R-:W-:-:S02]  /*3210*/  SEL R184, R102, RZ, P4 ;  /* 0x000000ff66b87207 */ /* 0x000fc40002000000 */
[----:B------:R-:W-:Y:S01]  /*3220*/  PLOP3.LUT P4, PT, PT, PT, UP1, 0x80, 0x0 ;  /* 0x000000000000781c */ /* 0x000fe20003f8f018 */
[----:B------:R1:W-:Y:S01]  /*3230*/  LDGSTS.E [R195+0xc000], desc[UR16][R164.64], P2 ;  /* 0x0c000000a4c37fae */ /* 0x0003e20009121850 */
[----:B------:R-:W-:Y:S02]  /*3240*/  SEL R102, RZ, 0x4, P5 ;  /* 0x00000004ff667807 */ /* 0x000fe40002800000 */
[----:B------:R-:W-:Y:S01]  /*3250*/  ISETP.GE.AND P5, PT, R14, UR8, PT ;  /* 0x000000080e007c0c */ /* 0x000fe2000bfa6270 */
[----:B------:R-:W-:Y:S01]  /*3260*/  LDGSTS.E [R195+0xc008], desc[UR16][R156.64], P6 ;  /* 0x0c0080009cc37fae */ /* 0x000fe2000b121850 */
[----:B------:R-:W-:Y:S02]  /*3270*/  ISETP.NE.U32.AND P3, PT, R103, RZ, PT ;  /* 0x000000ff6700720c */ /* 0x000fe40003f65070 */
[----:B------:R-:W-:Y:S02]  /*3280*/  SEL R185, R102, RZ, P4 ;  /* 0x000000ff66b97207 */ /* 0x000fe40002000000 */
[----:B------:R-:W-:-:S02]  /*3290*/  PLOP3.LUT P4, PT, PT, PT, UP1, 0x80, 0x0 ;  /* 0x000000000000781c */ /* 0x000fc40003f8f018 */
[----:B------:R-:W-:Y:S01]  /*32a0*/  SEL R103, RZ, 0x4, P5 ;  /* 0x00000004ff677807 */ /* 0x000fe20002800000 */
[----:B-1----:R-:W-:Y:S01]  /*32b0*/  IMAD.WIDE R164, R205, 0x4, R164 ;  /* 0x00000004cda47825 */ /* 0x002fe200078e02a4 */
[----:B------:R-:W-:Y:S02]  /*32c0*/  ISETP.GE.AND P6, PT, R16, UR8, PT ;  /* 0x0000000810007c0c */ /* 0x000fe4000bfc6270 */
[----:B------:R-:W-:Y:S02]  /*32d0*/  SEL R186, R103, RZ, P4 ;  /* 0x000000ff67ba7207 */ /* 0x000fe40002000000 */
[----:B------:R-:W-:Y:S02]  /*32e0*/  PLOP3.LUT P4, PT, PT, PT, UP1, 0x80, 0x0 ;  /* 0x000000000000781c */ /* 0x000fe40003f8f018 */
[----:B------:R-:W-:Y:S02]  /*32f0*/  SEL R103, RZ, 0x4, P6 ;  /* 0x00000004ff677807 */ /* 0x000fe40003000000 */
[----:B------:R-:W-:-:S02]  /*3300*/  ISETP.NE.U32.AND P2, PT, R104, RZ, PT ;  /* 0x000000ff6800720c */ /* 0x000fc40003f45070 */
[----:B------:R-:W-:Y:S02]  /*3310*/  LOP3.LUT R102, R2, 0x40, RZ, 0x3c, !PT ;  /* 0x0000004002667812 */ /* 0x000fe400078e3cff */
[----:B------:R-:W-:Y:S02]  /*3320*/  ISETP.GE.AND P6, PT, R17, UR8, PT ;  /* 0x0000000811007c0c */ /* 0x000fe4000bfc6270 */
[----:B------:R-:W-:Y:S01]  /*3330*/  SEL R188, R103, RZ, P4 ;  /* 0x000000ff67bc7207 */ /* 0x000fe20002000000 */
[----:B------:R-:W-:Y:S01]  /*3340*/  VIADD R193, R102, UR7 ;  /* 0x0000000766c17c36 */ /* 0x000fe20008000000 */
[----:B------:R-:W-:Y:S02]  /*3350*/  LOP3.LUT R103, R2, 0x50, RZ, 0x3c, !PT ;  /* 0x0000005002677812 */ /* 0x000fe400078e3cff */
[----:B------:R-:W-:Y:S02]  /*3360*/  ISETP.NE.U32.AND P5, PT, R105, RZ, PT ;  /* 0x000000ff6900720c */ /* 0x000fe40003fa5070 */
[----:B------:R-:W-:Y:S01]  /*3370*/  PLOP3.LUT P4, PT, PT, PT, UP1, 0x80, 0x0 ;  /* 0x000000000000781c */ /* 0x000fe20003f8f018 */
[----:B------:R-:W-:Y:S01]  /*3380*/  VIADD R191, R103, UR7 ;  /* 0x0000000767bf7c36 */ /* 0x000fe20008000000 */
[----:B------:R-:W-:Y:S01]  /*3390*/  SEL R104, RZ, 0x4, P6 ;  /* 0x00000004ff687807 */ /* 0x000fe20003000000 */
[----:B------:R-:W-:Y:S01]  /*33a0*/  LDGSTS.E [R193+0xc000], desc[UR16][R162.64], P1 ;  /* 0x0c000000a2c17fae */ /* 0x000fe20008921850 */
[----:B------:R-:W-:-:S02]  /*33b0*/  ISETP.GE.AND P6, PT, R89, UR8, PT ;  /* 0x0000000859007c0c */ /* 0x000fc4000bfc6270 */
[----:B------:R-:W-:Y:S01]  /*33c0*/  SEL R190, R104, RZ, P4 ;  /* 0x000000ff68be7207 */ /* 0x000fe20002000000 */
[----:B------:R-:W-:Y:S01]  /*33d0*/  LDGSTS.E [R193+0xc008], desc[UR16][R160.64], P3 ;  /* 0x0c008000a0c17fae */ /* 0x000fe20009921850 */
[----:B------:R-:W-:Y:S02]  /*33e0*/  PLOP3.LUT P4, PT, PT, PT, UP1, 0x80, 0x0 ;  /* 0x000000000000781c */ /* 0x000fe40003f8f018 */
[----:B------:R-:W-:Y:S01]  /*33f0*/  SEL R104, RZ, 0x4, P6 ;  /* 0x00000004ff687807 */ /* 0x000fe20003000000 */
[----:B------:R-:W-:Y:S01]  /*3400*/  LDGSTS.E [R191+0xc000], desc[UR16][R26.64], P2 ;  /* 0x0c0000001abf7fae */ /* 0x000fe20009121850 */
[----:B------:R-:W-:Y:S02]  /*3410*/  ISETP.NE.U32.AND P1, PT, R187, RZ, PT ;  /* 0x000000ffbb00720c */ /* 0x000fe40003f25070 */
[----:B------:R-:W-:Y:S01]  /*3420*/  ISETP.GE.AND P6, PT, R90, UR8, PT ;  /* 0x000000085a007c0c */ /* 0x000fe2000bfc6270 */
[----:B------:R-:W-:Y:S01]  /*3430*/  LDGSTS.E [R191+0xc008], desc[UR16][R108.64], P5 ;  /* 0x0c0080006cbf7fae */ /* 0x000fe2000a921850 */
[----:B------:R-:W-:-:S02]  /*3440*/  ISETP.NE.U32.AND P2, PT, R192, RZ, PT ;  /* 0x000000ffc000720c */ /* 0x000fc40003f45070 */
[----:B------:R-:W-:Y:S02]  /*3450*/  SEL R192, R104, RZ, P4 ;  /* 0x000000ff68c07207 */ /* 0x000fe40002000000 */
[----:B------:R-:W-:Y:S02]  /*3460*/  LOP3.LUT R104, R2, 0x60, RZ, 0x3c, !PT ;  /* 0x0000006002687812 */ /* 0x000fe400078e3cff */
[----:B------:R-:W-:Y:S02]  /*3470*/  PLOP3.LUT P4, PT, PT, PT, UP1, 0x80, 0x0 ;  /* 0x000000000000781c */ /* 0x000fe40003f8f018 */
[----:B------:R-:W-:Y:S02]  /*3480*/  SEL R105, RZ, 0x4, P6 ;  /* 0x00000004ff697807 */ /* 0x000fe40003000000 */
[----:B------:R-:W-:Y:S02]  /*3490*/  ISETP.GE.AND P6, PT, R92, UR8, PT ;  /* 0x000000085c007c0c */ /* 0x000fe4000bfc6270 */
[----:B------:R-:W-:Y:S01]  /*34a0*/  ISETP.NE.U32.AND P3, PT, R189, RZ, PT ;  /* 0x000000ffbd00720c */ /* 0x000fe20003f65070 */
[----:B------:R-:W-:Y:S01]  /*34b0*/  VIADD R189, R104, UR7 ;  /* 0x0000000768bd7c36 */ /* 0x000fe20008000000 */
[----:B------:R-:W-:-:S02]  /*34c0*/  ISETP.NE.U32.AND P5, PT, R194, RZ, PT ;  /* 0x000000ffc200720c */ /* 0x000fc40003fa5070 */
[----:B------:R-:W-:Y:S02]  /*34d0*/  SEL R194, R105, RZ, P4 ;  /* 0x000000ff69c27207 */ /* 0x000fe40002000000 */
[----:B------:R-:W-:Y:S01]  /*34e0*/  PLOP3.LUT P4, PT, PT, PT, UP1, 0x80, 0x0 ;  /* 0x000000000000781c */ /* 0x000fe20003f8f018 */
[----:B------:R-:W-:Y:S01]  /*34f0*/  LDGSTS.E [R189+0xc000], desc[UR16][R152.64], P1 ;  /* 0x0c00000098bd7fae */ /* 0x000fe20008921850 */
[----:B------:R-:W-:Y:S02]  /*3500*/  SEL R105, RZ, 0x4, P6 ;  /* 0x00000004ff697807 */ /* 0x000fe40003000000 */
[----:B------:R-:W-:Y:S02]  /*3510*/  ISETP.NE.U32.AND P1, PT, R106, RZ, PT ;  /* 0x000000ff6a00720c */ /* 0x000fe40003f25070 */
[----:B------:R-:W-:Y:S01]  /*3520*/  SEL R196, R105, RZ, P4 ;  /* 0x000000ff69c47207 */ /* 0x000fe20002000000 */
[----:B------:R-:W-:Y:S01]  /*3530*/  LDGSTS.E [R189+0xc008], desc[UR16][R114.64], P3 ;  /* 0x0c00800072bd7fae */ /* 0x000fe20009921850 */
[----:B------:R-:W-:-:S02]  /*3540*/  ISETP.GE.AND P6, PT, R93, UR8, PT ;  /* 0x000000085d007c0c */ /* 0x000fc4000bfc6270 */
[----:B------:R-:W-:Y:S02]  /*3550*/  LOP3.LUT R105, R2, 0x70, RZ, 0x3c, !PT ;  /* 0x0000007002697812 */ /* 0x000fe400078e3cff */
[----:B------:R-:W-:Y:S02]  /*3560*/  PLOP3.LUT P4, PT, PT, PT, UP1, 0x80, 0x0 ;  /* 0x000000000000781c */ /* 0x000fe40003f8f018 */
[----:B------:R-:W-:Y:S01]  /*3570*/  SEL R106, RZ, 0x4, P6 ;  /* 0x00000004ff6a7807 */ /* 0x000fe20003000000 */
[----:B------:R-:W-:Y:S01]  /*3580*/  VIADD R187, R105, UR7 ;  /* 0x0000000769bb7c36 */ /* 0x000fe20008000000 */
[----:B------:R-:W-:Y:S02]  /*3590*/  ISETP.GE.AND P6, PT, R94, UR8, PT ;  /* 0x000000085e007c0c */ /* 0x000fe4000bfc6270 */
[----:B------:R-:W-:Y:S01]  /*35a0*/  ISETP.NE.U32.AND P3, PT, R107, RZ, PT ;  /* 0x000000ff6b00720c */ /* 0x000fe20003f65070 */
[----:B------:R-:W-:Y:S01]  /*35b0*/  VIADD R107, R0, UR7 ;  /* 0x00000007006b7c36 */ /* 0x000fe20008000000 */
[----:B------:R-:W-:Y:S01]  /*35c0*/  SEL R198, R106, RZ, P4 ;  /* 0x000000ff6ac67207 */ /* 0x000fe20002000000 */
[----:B------:R-:W-:Y:S01]  /*35d0*/  LDGSTS.E [R187+0xc000], desc[UR16][R112.64], P2 ;  /* 0x0c00000070bb7fae */ /* 0x000fe20009121850 */
[----:B------:R-:W-:-:S02]  /*35e0*/  PLOP3.LUT P4, PT, PT, PT, UP1, 0x80, 0x0 ;  /* 0x000000000000781c */ /* 0x000fc40003f8f018 */
[----:B------:R-:W-:Y:S01]  /*35f0*/  SEL R106, RZ, 0x4, P6 ;  /* 0x00000004ff6a7807 */ /* 0x000fe20003000000 */
[----:B------:R-:W-:Y:S01]  /*3600*/  LDGSTS.E [R187+0xc008], desc[UR16][R110.64], P5 ;  /* 0x0c0080006ebb7fae */ /* 0x000fe2000a921850 */
[----:B------:R-:W-:Y:S02]  /*3610*/  ISETP.GE.AND P6, PT, R95, UR8, PT ;  /* 0x000000085f007c0c */ /* 0x000fe4000bfc6270 */
[----:B------:R-:W-:Y:S01]  /*3620*/  ISETP.NE.U32.AND P2, PT, R184, RZ, PT ;  /* 0x000000ffb800720c */ /* 0x000fe20003f45070 */
[----:B------:R-:W0:Y:S01]  /*3630*/  LDGDEPBAR ;  /* 0x00000000000079af */ /* 0x000e220000000000 */
[----:B------:R-:W-:Y:S02]  /*3640*/  SEL R184, R106, RZ, P4 ;  /* 0x000000ff6ab87207 */ /* 0x000fe40002000000 */
[----:B------:R-:W-:Y:S01]  /*3650*/  PLOP3.LUT P4, PT, PT, PT, UP1, 0x80, 0x0 ;  /* 0x000000000000781c */ /* 0x000fe20003f8f018 */
[----:B------:R-:W-:Y:S01]  /*3660*/  LDGSTS.E [R107], desc[UR16][R154.64], P1 ;  /* 0x000000009a6b7fae */ /* 0x000fe20008921850 */
[----:B------:R-:W-:-:S02]  /*3670*/  SEL R106, RZ, 0x4, P6 ;  /* 0x00000004ff6a7807 */ /* 0x000fc40003000000 */
[----:B------:R-:W-:Y:S01]  /*3680*/  ISETP.NE.U32.AND P5, PT, R185, RZ, PT ;  /* 0x000000ffb900720c */ /* 0x000fe20003fa5070 */
[----:B------:R-:W-:Y:S01]  /*3690*/  LDGSTS.E [R107+0x400], desc[UR16][R54.64], P1 ;  /* 0x00400000366b7fae */ /* 0x000fe20008921850 */
[----:B------:R-:W-:Y:S02]  /*36a0*/  SEL R200, R106, RZ, P4 ;  /* 0x000000ff6ac87207 */ /* 0x000fe40002000000 */
[----:B------:R-:W-:Y:S01]  /*36b0*/  LOP3.LUT R106, R0, 0x40, RZ, 0x3c, !PT ;  /* 0x00000040006a7812 */ /* 0x000fe200078e3cff */
[----:B------:R-:W-:Y:S01]  /*36c0*/  LDGSTS.E [R107+0x800], desc[UR16][R52.64], P1 ;  /* 0x00800000346b7fae */ /* 0x000fe20008921850 */
[----:B------:R-:W-:Y:S02]  /*36d0*/  ISETP.GE.AND P6, PT, R96, UR8, PT ;  /* 0x0000000860007c0c */ /* 0x000fe4000bfc6270 */
[----:B------:R-:W-:Y:S01]  /*36e0*/  ISETP.GE.AND P4, PT, R97, UR8, PT ;  /* 0x0000000861007c0c */ /* 0x000fe2000bf86270 */
[----:B------:R-:W-:Y:S01]  /*36f0*/  LDGSTS.E [R107+0xc00], desc[UR16][R50.64], P1 ;  /* 0x00c00000326b7fae */ /* 0x000fe20008921850 */
[----:B------:R-:W-:Y:S01]  /*3700*/  VIADD R185, R106, UR7 ;  /* 0x000000076ab97c36 */ /* 0x000fe20008000000 */
[----:B------:R-:W-:-:S02]  /*3710*/  SEL R202, RZ, 0x4, P6 ;  /* 0x00000004ffca7807 */ /* 0x000fc40003000000 */
[----:B------:R-:W-:Y:S01]  /*3720*/  LDGSTS.E [R107+0x1000], desc[UR16][R48.64], P1 ;  /* 0x01000000306b7fae */ /* 0x000fe20008921850 */
[----:B------:R-:W-:Y:S02]  /*3730*/  ISETP.GE.AND P6, PT, R98, UR8, PT ;  /* 0x0000000862007c0c */ /* 0x000fe4000bfc6270 */
[----:B------:R-:W-:Y:S01]  /*3740*/  SEL R203, RZ, 0x4, P4 ;  /* 0x00000004ffcb7807 */ /* 0x000fe20002000000 */
[----:B------:R-:W-:Y:S01]  /*3750*/  LDGSTS.E [R107+0x1400], desc[UR16][R46.64], P1 ;  /* 0x014000002e6b7fae */ /* 0x000fe20008921850 */
[----:B------:R-:W-:Y:S02]  /*3760*/  ISETP.NE.U32.AND P4, PT, R186, RZ, PT ;  /* 0x000000ffba00720c */ /* 0x000fe40003f85070 */
[----:B------:R-:W-:Y:S01]  /*3770*/  SEL R186, RZ, 0x4, P6 ;  /* 0x00000004ffba7807 */ /* 0x000fe20003000000 */
[----:B------:R-:W-:Y:S01]  /*3780*/  LDGSTS.E [R107+0x1800], desc[UR16][R44.64], P1 ;  /* 0x018000002c6b7fae */ /* 0x000fe20008921850 */
[----:B------:R-:W-:-:S03]  /*3790*/  ISETP.NE.U32.AND P6, PT, R188, RZ, PT ;  /* 0x000000ffbc00720c */ /* 0x000fc60003fc5070 */
[----:B------:R-:W-:Y:S04]  /*37a0*/  LDGSTS.E [R107+0x1c00], desc[UR16][R42.64], P1 ;  /* 0x01c000002a6b7fae */ /* 0x000fe80008921850 */
        /* <DEDUP_REMOVED lines=23> */
[----:B------:R-:W-:Y:S01]  /*3920*/  LDGSTS.E [R185+0x3e00], desc[UR16][R56.64], P1 ;  /* 0x03e0000038b97fae */ /* 0x000fe20008921850 */
[----:B------:R-:W-:-:S03]  /*3930*/  ISETP.NE.U32.AND P1, PT, R190, RZ, PT ;  /* 0x000000ffbe00720c */ /* 0x000fc60003f25070 */
[----:B------:R-:W0:Y:S01]  /*3940*/  LDGDEPBAR ;  /* 0x00000000000079af */ /* 0x000e220000000000 */
[----:B------:R-:W-:Y:S06]  /*3950*/  BAR.SYNC.DEFER_BLOCKING 0x0 ;  /* 0x0000000000007b1d */ /* 0x000fec0000010000 */
[----:B------:R-:W-:Y:S01]  /*3960*/  @!PT LDS RZ, [RZ] ;  /* 0x00000000fffff984 */ /* 0x000fe20000000800 */
[----:B------:R-:W-:Y:S01]  /*3970*/  @!PT LDS RZ, [RZ] ;  /* 0x00000000fffff984 */ /* 0x000fe20000000800 */
[----:B------:R-:W-:Y:S01]  /*3980*/  @!PT LDS RZ, [RZ] ;  /* 0x00000000fffff984 */ /* 0x000fe20000000800 */
[----:B------:R1:W-:Y:S01]  /*3990*/  LDGSTS.E [R199+0xe000], desc[UR16][R172.64], P3 ;  /* 0x0e000000acc77fae */ /* 0x0003e20009921850 */
[----:B------:R-:W-:-:S03]  /*39a0*/  ISETP.NE.U32.AND P3, PT, R192, RZ, PT ;  /* 0x000000ffc000720c */ /* 0x000fc60003f65070 */
[----:B------:R-:W-:Y:S01]  /*39b0*/  LDGSTS.E [R199+0xe008], desc[UR16][R176.64], P2 ;  /* 0x0e008000b0c77fae */ /* 0x000fe20009121850 */
[----:B------:R-:W-:-:S03]  /*39c0*/  ISETP.NE.U32.AND P2, PT, R194, RZ, PT ;  /* 0x000000ffc200720c */ /* 0x000fc60003f45070 */
[----:B------:R2:W-:Y:S01]  /*39d0*/  LDGSTS.E [R201+0xe000], desc[UR16][R174.64], P5 ;  /* 0x0e000000aec97fae */ /* 0x0005e2000a921850 */
[----:B------:R-:W-:Y:S01]  /*39e0*/  ISETP.NE.U32.AND P5, PT, R196, RZ, PT ;  /* 0x000000ffc400720c */ /* 0x000fe20003fa5070 */
[----:B-1----:R-:W-:Y:S02]  /*39f0*/  IMAD.U32 R173, RZ, RZ, UR20 ;  /* 0x00000014ffad7e24 */ /* 0x002fe4000f8e00ff */
[----:B------:R-:W-:Y:S01]  /*3a00*/  LDGSTS.E [R201+0xe008], desc[UR16][R170.64], P4 ;  /* 0x0e008000aac97fae */ /* 0x000fe2000a121850 */
[----:B------:R-:W-:Y:S01]  /*3a10*/  ISETP.NE.U32.AND P4, PT, R198, RZ, PT ;  /* 0x000000ffc600720c */ /* 0x000fe20003f85070 */
[----:B------:R-:W-:Y:S02]  /*3a20*/  IMAD.WIDE R166, R173, 0x4, R166 ;  /* 0x00000004ada67825 */ /* 0x000fe400078e02a6 */
[----:B------:R-:W-:Y:S01]  /*3a30*/  LDGSTS.E [R197+0xe000], desc[UR16][R168.64], P6 ;  /* 0x0e000000a8c57fae */ /* 0x000fe2000b121850 */
[----:B------:R-:W-:Y:S01]  /*3a40*/  ISETP.NE.U32.AND P6, PT, R184, RZ, PT ;  /* 0x000000ffb800720c */ /* 0x000fe20003fc5070 */
[----:B--2---:R-:W-:-:S02]  /*3a50*/  IMAD.U32 R175, RZ, RZ, UR20 ;  /* 0x00000014ffaf7e24 */ /* 0x004fc4000f8e00ff */
[----:B------:R-:W-:Y:S01]  /*3a60*/  LDGSTS.E [R197+0xe008], desc[UR16][R166.64], P1 ;  /* 0x0e008000a6c57fae */ /* 0x000fe20008921850 */
[----:B------:R-:W-:Y:S01]  /*3a70*/  IMAD.WIDE R156, R173, 0x4, R156 ;  /* 0x00000004ad9c7825 */ /* 0x000fe200078e029c */
[----:B------:R-:W-:Y:S02]  /*3a80*/  ISETP.NE.U32.AND P1, PT, R200, RZ, PT ;  /* 0x000000ffc800720c */ /* 0x000fe40003f25070 */
[----:B------:R1:W-:Y:S01]  /*3a90*/  LDGSTS.E [R195+0xe000], desc[UR16][R164.64], P3 ;  /* 0x0e000000a4c37fae */ /* 0x0003e20009921850 */
[----:B------:R-:W-:Y:S01]  /*3aa0*/  PLOP3.LUT P3, PT, PT, PT, UP1, 0x80, 0x0 ;  /* 0x000000000000781c */ /* 0x000fe20003f6f018 */
[----:B------:R-:W-:Y:S02]  /*3ab0*/  IMAD.WIDE R162, R175, 0x4, R162 ;  /* 0x00000004afa27825 */ /* 0x000fe400078e02a2 */
[----:B------:R2:W-:Y:S01]  /*3ac0*/  LDGSTS.E [R195+0xe008], desc[UR16][R156.64], P2 ;  /* 0x0e0080009cc37fae */ /* 0x0005e20009121850 */
[----:B------:R-:W-:Y:S01]  /*3ad0*/  PLOP3.LUT P2, PT, PT, PT, UP1, 0x80, 0x0 ;  /* 0x000000000000781c */ /* 0x000fe20003f4f018 */
[----:B------:R-:W-:Y:S01]  /*3ae0*/  IMAD.U32 R177, RZ, RZ, UR20 ;  /* 0x00000014ffb17e24 */ /* 0x000fe2000f8e00ff */
[----:B------:R-:W-:Y:S01]  /*3af0*/  SEL R202, R202, RZ, P3 ;  /* 0x000000ffcaca7207 */ /* 0x000fe20001800000 */
[----:B------:R3:W-:Y:S01]  /*3b00*/  LDGSTS.E [R193+0xe000], desc[UR16][R162.64], P5 ;  /* 0x0e000000a2c17fae */ /* 0x0007e2000a921850 */
[----:B------:R-:W-:Y:S01]  /*3b10*/  ISETP.GE.AND P3, PT, R99, UR8, PT ;  /* 0x0000000863007c0c */ /* 0x000fe2000bf66270 */
[----:B------:R-:W-:Y:S01]  /*3b20*/  IMAD.WIDE R160, R177, 0x4, R160 ;  /* 0x00000004b1a07825 */ /* 0x000fe200078e02a0 */
[----:B------:R-:W-:-:S02]  /*3b30*/  SEL R203, R203, RZ, P2 ;  /* 0x000000ffcbcb7207 */ /* 0x000fc40001000000 */
[----:B------:R-:W-:Y:S01]  /*3b40*/  PLOP3.LUT P5, PT, PT, PT, UP1, 0x80, 0x0 ;  /* 0x000000000000781c */ /* 0x000fe20003faf018 */
[----:B-1----:R-:W-:Y:S01]  /*3b50*/  IMAD.U32 R165, RZ, RZ, UR20 ;  /* 0x00000014ffa57e24 */ /* 0x002fe2000f8e00ff */
[----:B------:R-:W-:Y:S01]  /*3b60*/  PLOP3.LUT P2, PT, PT, PT, UP1, 0x80, 0x0 ;  /* 0x000000000000781c */ /* 0x000fe20003f4f018 */
[----:B--2---:R-:W-:Y:S01]  /*3b70*/  IMAD.U32 R157, RZ, RZ, UR5 ;  /* 0x00000005ff9d7e24 */ /* 0x004fe2000f8e00ff */
[----:B------:R-:W-:Y:S01]  /*3b80*/  SEL R164, RZ, 0x4, P3 ;  /* 0x00000004ffa47807 */ /* 0x000fe20001800000 */
[----:B------:R1:W-:Y:S01]  /*3b90*/  LDGSTS.E [R193+0xe008], desc[UR16][R160.64], P4 ;  /* 0x0e008000a0c17fae */ /* 0x0003e2000a121850 */
[----:B------:R-:W-:Y:S01]  /*3ba0*/  SEL R186, R186, RZ, P5 ;  /* 0x000000ffbaba7207 */ /* 0x000fe20002800000 */
[----:B---3--:R-:W-:Y:S01]  /*3bb0*/  IMAD.U32 R163, RZ, RZ, UR20 ;  /* 0x00000014ffa37e24 */ /* 0x008fe2000f8e00ff */
[----:B------:R-:W-:Y:S01]  /*3bc0*/  SEL R164, R164, RZ, P2 ;  /* 0x000000ffa4a47207 */ /* 0x000fe20001000000 */
[----:B------:R-:W-:Y:S01]  /*3bd0*/  IMAD.WIDE R154, R157, 0x4, R154 ;  /* 0x000000049d9a7825 */ /* 0x000fe200078e029a */
[----:B------:R-:W-:-:S02]  /*3be0*/  ISETP.NE.U32.AND P5, PT, R202, RZ, PT ;  /* 0x000000ffca00720c */ /* 0x000fc40003fa5070 */
[----:B------:R-:W-:Y:S01]  /*3bf0*/  ISETP.NE.U32.AND P3, PT, R203, RZ, PT ;  /* 0x000000ffcb00720c */ /* 0x000fe20003f65070 */
[C---:B------:R-:W-:Y:S01]  /*3c00*/  IMAD.WIDE R86, R157.reuse, 0x4, R86 ;  /* 0x000000049d567825 */ /* 0x040fe200078e0256 */
[----:B------:R-:W-:Y:S02]  /*3c10*/  ISETP.NE.U32.AND P2, PT, R186, RZ, PT ;  /* 0x000000ffba00720c */ /* 0x000fe40003f45070 */
[----:B------:R-:W-:Y:S01]  /*3c20*/  ISETP.NE.U32.AND P4, PT, R164, RZ, PT ;  /* 0x000000ffa400720c */ /* 0x000fe20003f85070 */
[----:B------:R-:W-:-:S04]  /*3c30*/  IMAD.WIDE R54, R157, 0x4, R54 ;  /* 0x000000049d367825 */ /* 0x000fc800078e0236 */
        /* <DEDUP_REMOVED lines=29> */
[----:B------:R-:W-:Y:S02]  /*3e10*/  IMAD.U32 R157, RZ, RZ, UR20 ;  /* 0x00000014ff9d7e24 */ /* 0x000fe4000f8e00ff */
[----:B-1----:R-:W-:Y:S02]  /*3e20*/  IMAD.U32 R161, RZ, RZ, UR20 ;  /* 0x00000014ffa17e24 */ /* 0x002fe4000f8e00ff */
[----:B------:R-:W-:-:S04]  /*3e30*/  IMAD.WIDE R26, R163, 0x4, R26 ;  /* 0x00000004a31a7825 */ /* 0x000fc800078e021a */
[----:B------:R-:W-:Y:S01]  /*3e40*/  IMAD.U32 R167, RZ, RZ, UR20 ;  /* 0x00000014ffa77e24 */ /* 0x000fe2000f8e00ff */
[----:B------:R1:W-:Y:S01]  /*3e50*/  LDGSTS.E [R191+0xe000], desc[UR16][R26.64], P6 ;  /* 0x0e0000001abf7fae */ /* 0x0003e2000b121850 */
[----:B------:R-:W-:-:S04]  /*3e60*/  IMAD.WIDE R108, R157, 0x4, R108 ;  /* 0x000000049d6c7825 */ /* 0x000fc800078e026c */
[----:B------:R-:W-:Y:S01]  /*3e70*/  IMAD.WIDE R152, R161, 0x4, R152 ;  /* 0x00000004a1987825 */ /* 0x000fe200078e0298 */
[----:B------:R-:W-:Y:S03]  /*3e80*/  LDGSTS.E [R191+0xe008], desc[UR16][R108.64], P1 ;  /* 0x0e0080006cbf7fae */ /* 0x000fe60008921850 */
[----:B------:R-:W-:Y:S01]  /*3e90*/  IMAD.WIDE R114, R163, 0x4, R114 ;  /* 0x00000004a3727825 */ /* 0x000fe200078e0272 */
[----:B------:R-:W-:Y:S01]  /*3ea0*/  LDGSTS.E [R189+0xe000], desc[UR16][R152.64], P5 ;  /* 0x0e00000098bd7fae */ /* 0x000fe2000a921850 */
[----:B-1----:R-:W-:Y:S02]  /*3eb0*/  CS2R R26, SRZ ;  /* 0x00000000001a7805 */ /* 0x002fe4000001ff00 */
[----:B------:R-:W-:Y:S01]  /*3ec0*/  IMAD.WIDE R112, R165, 0x4, R112 ;  /* 0x00000004a5707825 */ /* 0x000fe200078e0270 */
[----:B------:R-:W-:Y:S03]  /*3ed0*/  LDGSTS.E [R189+0xe008], desc[UR16][R114.64], P3 ;  /* 0x0e00800072bd7fae */ /* 0x000fe60009921850 */
[----:B------:R-:W-:Y:S01]  /*3ee0*/  IMAD.WIDE R110, R167, 0x4, R110 ;  /* 0x00000004a76e7825 */ /* 0x000fe200078e026e */
[----:B------:R-:W-:Y:S04]  /*3ef0*/  LDGSTS.E [R187+0xe000], desc[UR16][R112.64], P2 ;  /* 0x0e00000070bb7fae */ /* 0x000fe80009121850 */
[----:B------:R-:W-:Y:S04]  /*3f00*/  LDGSTS.E [R187+0xe008], desc[UR16][R110.64], P4 ;  /* 0x0e0080006ebb7fae */ /* 0x000fe8000a121850 */
[----:B------:R-:W0:Y:S04]  /*3f10*/  LDGDEPBAR ;  /* 0x00000000000079af */ /* 0x000e280000000000 */
[----:B------:R-:W-:Y:S04]  /*3f20*/  LDGSTS.E [R107+0x4000], desc[UR16][R154.64], P0 ;  /* 0x040000009a6b7fae */ /* 0x000fe80008121850 */
[----:B------:R1:W-:Y:S04]  /*3f30*/  LDGSTS.E [R107+0x4400], desc[UR16][R54.64], P0 ;  /* 0x04400000366b7fae */ /* 0x0003e80008121850 */
[----:B------:R2:W-:Y:S04]  /*3f40*/  LDGSTS.E [R107+0x4800], desc[UR16][R52.64], P0 ;  /* 0x04800000346b7fae */ /* 0x0005e80008121850 */
[----:B------:R3:W-:Y:S04]  /*3f50*/  LDGSTS.E [R107+0x4c00], desc[UR16][R50.64], P0 ;  /* 0x04c00000326b7fae */ /* 0x0007e80008121850 */
[----:B------:R4:W-:Y:S01]  /*3f60*/  LDGSTS.E [R107+0x5000], desc[UR16][R48.64], P0 ;  /* 0x05000000306b7fae */ /* 0x0009e20008121850 */
[----:B-1----:R-:W-:-:S03]  /*3f70*/  CS2R R54, SRZ ;  /* 0x0000000000367805 */ /* 0x002fc6000001ff00 */
[----:B------:R1:W-:Y:S01]  /*3f80*/  LDGSTS.E [R107+0x5400], desc[UR16][R46.64], P0 ;  /* 0x054000002e6b7fae */ /* 0x0003e20008121850 */
[----:B--2---:R-:W-:-:S03]  /*3f90*/  CS2R R52, SRZ ;  /* 0x0000000000347805 */ /* 0x004fc6000001ff00 */
[----:B------:R2:W-:Y:S01]  /*3fa0*/  LDGSTS.E [R107+0x5800], desc[UR16][R44.64], P0 ;  /* 0x058000002c6b7fae */ /* 0x0005e20008121850 */
[----:B---3--:R-:W-:-:S03]  /*3fb0*/  CS2R R50, SRZ ;  /* 0x0000000000327805 */ /* 0x008fc6000001ff00 */
[----:B------:R3:W-:Y:S01]  /*3fc0*/  LDGSTS.E [R107+0x5c00], desc[UR16][R42.64], P0 ;  /* 0x05c000002a6b7fae */ /* 0x0007e20008121850 */
[----:B----4-:R-:W-:-:S03]  /*3fd0*/  CS2R R48, SRZ ;  /* 0x0000000000307805 */ /* 0x010fc6000001ff00 */
        /* <DEDUP_REMOVED lines=19> */
[----:B--2---:R-:W-:Y:S01]  /*4110*/  CS2R R28, SRZ ;  /* 0x00000000001c7805 */ /* 0x004fe2000001ff00 */
[----:B---3--:R-:W2:Y:S01]  /*4120*/  S2R R107, SR_TID.X ;  /* 0x00000000006b7919 */ /* 0x008ea20000002100 */
[----:B------:R-:W-:Y:S01]  /*4130*/  CS2R R24, SRZ ;  /* 0x0000000000187805 */ /* 0x000fe2000001ff00 */
[----:B------:R3:W-:Y:S01]  /*4140*/  LDGSTS.E [R185+0x4a00], desc[UR16][R82.64], P0 ;  /* 0x04a0000052b97fae */ /* 0x0007e20008121850 */
[----:B----4-:R-:W-:-:S03]  /*4150*/  CS2R R86, SRZ ;  /* 0x0000000000567805 */ /* 0x010fc6000001ff00 */
[----:B------:R4:W-:Y:S01]  /*4160*/  LDGSTS.E [R185+0x4e00], desc[UR16][R80.64], P0 ;  /* 0x04e0000050b97fae */ /* 0x0009e20008121850 */
[----:B-1----:R-:W-:-:S03]  /*4170*/  CS2R R84, SRZ ;  /* 0x0000000000547805 */ /* 0x002fc6000001ff00 */
[----:B------:R1:W-:Y:S04]  /*4180*/  LDGSTS.E [R185+0x5200], desc[UR16][R78.64], P0 ;  /* 0x052000004eb97fae */ /* 0x0003e80008121850 */
[----:B------:R5:W-:Y:S01]  /*4190*/  LDGSTS.E [R185+0x5600], desc[UR16][R76.64], P0 ;  /* 0x056000004cb97fae */ /* 0x000be20008121850 */
[----:B---3--:R-:W-:-:S03]  /*41a0*/  CS2R R82, SRZ ;  /* 0x0000000000527805 */ /* 0x008fc6000001ff00 */
[----:B------:R3:W-:Y:S01]  /*41b0*/  LDGSTS.E [R185+0x5a00], desc[UR16][R74.64], P0 ;  /* 0x05a000004ab97fae */ /* 0x0007e20008121850 */
[----:B----4-:R-:W-:-:S03]  /*41c0*/  CS2R R80, SRZ ;  /* 0x0000000000507805 */ /* 0x010fc6000001ff00 */
[----:B------:R4:W-:Y:S01]  /*41d0*/  LDGSTS.E [R185+0x5e00], desc[UR16][R72.64], P0 ;  /* 0x05e0000048b97fae */ /* 0x0009e20008121850 */
[----:B-1----:R-:W-:-:S03]  /*41e0*/  CS2R R78, SRZ ;  /* 0x00000000004e7805 */ /* 0x002fc6000001ff00 */
[----:B------:R1:W-:Y:S01]  /*41f0*/  LDGSTS.E [R185+0x6200], desc[UR16][R70.64], P0 ;  /* 0x0620000046b97fae */ /* 0x0003e20008121850 */
[----:B-----5:R-:W-:-:S03]  /*4200*/  CS2R R76, SRZ ;  /* 0x00000000004c7805 */ /* 0x020fc6000001ff00 */
[----:B------:R5:W-:Y:S01]  /*4210*/  LDGSTS.E [R185+0x6600], desc[UR16][R68.64], P0 ;  /* 0x0660000044b97fae */ /* 0x000be20008121850 */
[C---:B--2---:R-:W-:Y:S01]  /*4220*/  IMAD.SHL.U32 R109, R107.reuse, 0x8, RZ ;  /* 0x000000086b6d7824 */ /* 0x044fe200078e00ff */
[----:B---3--:R-:W-:Y:S01]  /*4230*/  CS2R R74, SRZ ;  /* 0x00000000004a7805 */ /* 0x008fe2000001ff00 */
[C---:B------:R-:W-:Y:S01]  /*4240*/  IMAD.SHL.U32 R110, R107.reuse, 0x80, RZ ;  /* 0x000000806b6e7824 */ /* 0x040fe200078e00ff */
[----:B------:R2:W-:Y:S01]  /*4250*/  LDGSTS.E [R185+0x6a00], desc[UR16][R66.64], P0 ;  /* 0x06a0000042b97fae */ /* 0x0005e20008121850 */
[----:B----4-:R-:W-:Y:S01]  /*4260*/  CS2R R72, SRZ ;  /* 0x0000000000487805 */ /* 0x010fe2000001ff00 */
[----:B------:R-:W-:Y:S01]  /*4270*/  IMAD.SHL.U32 R108, R107, 0x10, RZ ;  /* 0x000000106b6c7824 */ /* 0x000fe200078e00ff */
[----:B------:R-:W-:Y:S01]  /*4280*/  LOP3.LUT R109, R109, 0x380, RZ, 0xc0, !PT ;  /* 0x000003806d6d7812 */ /* 0x000fe200078ec0ff */
[----:B------:R3:W-:Y:S01]  /*4290*/  LDGSTS.E [R185+0x6e00], desc[UR16][R64.64], P0 ;  /* 0x06e0000040b97fae */ /* 0x0007e20008121850 */
[----:B-1----:R-:W-:Y:S02]  /*42a0*/  CS2R R70, SRZ ;  /* 0x0000000000467805 */ /* 0x002fe4000001ff00 */
[----:B------:R-:W-:Y:S01]  /*42b0*/  LOP3.LUT R110, R110, 0x400, RZ, 0xc0, !PT ;  /* 0x000004006e6e7812 */ /* 0x000fe200078ec0ff */
[----:B------:R1:W-:Y:S01]  /*42c0*/  LDGSTS.E [R185+0x7200], desc[UR16][R62.64], P0 ;  /* 0x072000003eb97fae */ /* 0x0003e20008121850 */
[----:B-----5:R-:W-:-:S03]  /*42d0*/  CS2R R68, SRZ ;  /* 0x0000000000447805 */ /* 0x020fc6000001ff00 */
[----:B------:R4:W-:Y:S01]  /*42e0*/  LDGSTS.E [R185+0x7600], desc[UR16][R60.64], P0 ;  /* 0x076000003cb97fae */ /* 0x0009e20008121850 */
[----:B--2---:R-:W-:-:S03]  /*42f0*/  CS2R R66, SRZ ;  /* 0x0000000000427805 */ /* 0x004fc6000001ff00 */
[----:B------:R2:W-:Y:S01]  /*4300*/  LDGSTS.E [R185+0x7a00], desc[UR16][R58.64], P0 ;  /* 0x07a000003ab97fae */ /* 0x0005e20008121850 */
[----:B---3--:R-:W-:-:S03]  /*4310*/  CS2R R64, SRZ ;  /* 0x0000000000407805 */ /* 0x008fc6000001ff00 */
[----:B------:R3:W-:Y:S01]  /*4320*/  LDGSTS.E [R185+0x7e00], desc[UR16][R56.64], P0 ;  /* 0x07e0000038b97fae */ /* 0x0007e20008121850 */
[----:B------:R-:W-:Y:S02]  /*4330*/  PLOP3.LUT P0, PT, PT, PT, UP0, 0x40, 0x0 ;  /* 0x000000000000781c */ /* 0x000fe40003f0e808 */
[----:B-1----:R-:W-:Y:S01]  /*4340*/  CS2R R62, SRZ ;  /* 0x00000000003e7805 */ /* 0x002fe2000001ff00 */
[----:B------:R-:W0:Y:S01]  /*4350*/  LDGDEPBAR ;  /* 0x00000000000079af */ /* 0x000e220000000000 */
[----:B----4-:R-:W-:Y:S02]  /*4360*/  CS2R R60, SRZ ;  /* 0x00000000003c7805 */ /* 0x010fe4000001ff00 */
[----:B--2---:R-:W-:Y:S02]  /*4370*/  CS2R R58, SRZ ;  /* 0x00000000003a7805 */ /* 0x004fe4000001ff00 */
[----:B---3--:R-:W-:-:S05]  /*4380*/  CS2R R56, SRZ ;  /* 0x0000000000387805 */ /* 0x008fca000001ff00 */
[----:B------:R-:W-:Y:S05]  /*4390*/  @P0 BRA `(.L_x_0) ;  /* 0x0000002400540947 */ /* 0x000fea0003800000 */
[----:B------:R-:W-:Y:S01]  /*43a0*/  SHF.R.S32.HI R25, RZ, 0x1f, R182 ;  /* 0x0000001fff197819 */ /* 0x000fe200000114b6 */
[----:B------:R-:W-:Y:S01]  /*43b0*/  USHF.R.S32.HI UR8, URZ, 0x1f, UR20 ;  /* 0x0000001f3f087899 */ /* 0x000fe20008011414 */
[----:B------:R-:W-:Y:S01]  /*43c0*/  SHF.R.S32.HI R24, RZ, 0x1f, R181 ;  /* 0x0000001fff187819 */ /* 0x000fe200000114b5 */
[----:B------:R-:W-:Y:S01]  /*43d0*/  IMAD.U32 R202, RZ, RZ, UR20 ;  /* 0x00000014ffca7e24 */ /* 0x000fe2000f8e00ff */
[----:B------:R-:W-:Y:S01]  /*43e0*/  SHF.L.U64.HI R203, R182, 0x2, R25 ;  /* 0x00000002b6cb7819 */ /* 0x000fe20000010219 */
[----:B------:R-:W-:Y:S01]  /*43f0*/  USHF.R.S32.HI UR9, URZ, 0x1f, UR5 ;  /* 0x0000001f3f097899 */ /* 0x000fe20008011405 */
[----:B------:R-:W-:Y:S01]  /*4400*/  SHF.R.S32.HI R25, RZ, 0x1f, R180 ;  /* 0x0000001fff197819 */ /* 0x000fe200000114b4 */
[----:B------:R-:W-:Y:S01]  /*4410*/  USHF.L.U32 UR10, UR5, 0x3, URZ ;  /* 0x00000003050a7899 */ /* 0x000fe2000800063f */
[----:B------:R-:W-:Y:S01]  /*4420*/  SHF.L.U64.HI R111, R181, 0x2, R24 ;  /* 0x00000002b56f7819 */ /* 0x000fe20000010218 */
[----:B------:R-:W-:Y:S01]  /*4430*/  USHF.L.U64.HI UR11, UR5, 0x3, UR9 ;  /* 0x00000003050b7899 */ /* 0x000fe20008010209 */
[----:B------:R-:W-:Y:S01]  /*4440*/  SHF.L.U64.HI R112, R180, 0x2, R25 ;  /* 0x00000002b4707819 */ /* 0x000fe20000010219 */
[----:B------:R-:W-:Y:S01]  /*4450*/  UIADD3 UR13, UR6, -0x40, URZ ;  /* 0xffffffc0060d7890 */ /* 0x000fe2000fffe03f */
[----:B------:R-:W-:Y:S01]  /*4460*/  SHF.R.S32.HI R25, RZ, 0x1f, R178 ;  /* 0x0000001fff197819 */ /* 0x000fe200000114b2 */
[----:B------:R-:W-:Y:S01]  /*4470*/  USHF.R.S32.HI UR6, URZ, 0x1f, UR4 ;  /* 0x0000001f3f067899 */ /* 0x000fe20008011404 */
[----:B------:R-:W-:-:S02]  /*4480*/  SHF.R.S32.HI R24, RZ, 0x1f, R151 ;  /* 0x0000001fff187819 */ /* 0x000fc40000011497 */
[----:B------:R-:W-:Y:S02]  /*4490*/  CS2R R48, SRZ ;  /* 0x0000000000307805 */ /* 0x000fe4000001ff00 */
[----:B------:R-:W-:Y:S01]  /*44a0*/  SHF.R.S32.HI R26, RZ, 0x1f, R179 ;  /* 0x0000001fff1a7819 */ /* 0x000fe200000114b3 */
[----:B------:R-:W-:Y:S01]  /*44b0*/  ULEA.HI UR6, UR6, UR4, URZ, 0x5 ;  /* 0x0000000406067291 */ /* 0x000fe2000f8f283f */
[----:B------:R-:W-:Y:S02]  /*44c0*/  SHF.R.S32.HI R27, RZ, 0x1f, R116 ;  /* 0x0000001fff1b7819 */ /* 0x000fe40000011474 */
[----:B------:R-:W-:Y:S02]  /*44d0*/  CS2R R50, SRZ ;  /* 0x0000000000327805 */ /* 0x000fe4000001ff00 */
[----:B------:R-:W-:Y:S02]  /*44e0*/  SHF.L.U64.HI R114, R178, 0x2, R25 ;  /* 0x00000002b2727819 */ /* 0x000fe40000010219 */
[----:B------:R-:W-:-:S02]  /*44f0*/  CS2R R52, SRZ ;  /* 0x0000000000347805 */ /* 0x000fc4000001ff00 */
[----:B------:R-:W-:Y:S02]  /*4500*/  SHF.L.U64.HI R115, R151, 0x2, R24 ;  /* 0x0000000297737819 */ /* 0x000fe40000010218 */
[----:B------:R-:W-:Y:S02]  /*4510*/  CS2R R54, SRZ ;  /* 0x0000000000367805 */ /* 0x000fe4000001ff00 */
[----:B------:R-:W-:Y:S01]  /*4520*/  SHF.L.U64.HI R113, R179, 0x2, R26 ;  /* 0x00000002b3717819 */ /* 0x000fe2000001021a */
[----:B------:R-:W-:Y:S01]  /*4530*/  IMAD.U32 R26, RZ, RZ, UR8 ;  /* 0x00000008ff1a7e24 */ /* 0x000fe2000f8e00ff */
[----:B------:R-:W-:Y:S01]  /*4540*/  SHF.L.U64.HI R116, R116, 0x2, R27 ;  /* 0x0000000274747819 */ /* 0x000fe2000001021b */
[----:B------:R-:W-:Y:S01]  /*4550*/  IMAD.U32 R27, RZ, RZ, UR20 ;  /* 0x00000014ff1b7e24 */ /* 0x000fe2000f8e00ff */
[----:B------:R-:W-:Y:S02]  /*4560*/  SHF.R.S32.HI R24, RZ, 0x1f, R117 ;  /* 0x0000001fff187819 */ /* 0x000fe40000011475 */
[----:B------:R-:W-:-:S02]  /*4570*/  CS2R R56, SRZ ;  /* 0x0000000000387805 */ /* 0x000fc4000001ff00 */
[----:B------:R-:W-:Y:S02]  /*4580*/  SHF.R.S32.HI R25, RZ, 0x1f, R118 ;  /* 0x0000001fff197819 */ /* 0x000fe40000011476 */
[----:B------:R-:W-:Y:S02]  /*4590*/  CS2R R58, SRZ ;  /* 0x00000000003a7805 */ /* 0x000fe4000001ff00 */
[----:B------:R-:W-:Y:S02]  /*45a0*/  LEA R202, P0, R202, R183, 0x3 ;  /* 0x000000b7caca7211 */ /* 0x000fe400078018ff */
[----:B------:R-:W-:Y:S02]  /*45b0*/  CS2R R60, SRZ ;  /* 0x00000000003c7805 */ /* 0x000fe4000001ff00 */
[----:B------:R-:W-:Y:S02]  /*45c0*/  SHF.L.U64.HI R117, R117, 0x2, R24 ;  /* 0x0000000275757819 */ /* 0x000fe40000010218 */
[----:B------:R-:W-:-:S02]  /*45d0*/  CS2R R62, SRZ ;  /* 0x00000000003e7805 */ /* 0x000fc4000001ff00 */
[----:B------:R-:W-:Y:S02]  /*45e0*/  SHF.L.U64.HI R118, R118, 0x2, R25 ;  /* 0x0000000276767819 */ /* 0x000fe40000010219 */
[----:B------:R-:W-:Y:S02]  /*45f0*/  CS2R R64, SRZ ;  /* 0x0000000000407805 */ /* 0x000fe4000001ff00 */
[----:B------:R-:W-:Y:S02]  /*4600*/  SHF.R.S32.HI R25, RZ, 0x1f, R148 ;  /* 0x0000001fff197819 */ /* 0x000fe40000011494 */
[----:B------:R-:W-:Y:S02]  /*4610*/  CS2R R66, SRZ ;  /* 0x0000000000427805 */ /* 0x000fe4000001ff00 */
[----:B------:R-:W-:Y:S02]  /*4620*/  SHF.R.S32.HI R24, RZ, 0x1f, R147 ;  /* 0x0000001fff187819 */ /* 0x000fe40000011493 */
[----:B------:R-:W-:-:S02]  /*4630*/  CS2R R68, SRZ ;  /* 0x0000000000447805 */ /* 0x000fc4000001ff00 */
[----:B------:R-:W-:Y:S02]  /*4640*/  LEA R42, P2, R148, UR10, 0x2 ;  /* 0x0000000a942a7c11 */ /* 0x000fe4000f8410ff */
[----:B------:R-:W-:Y:S02]  /*4650*/  CS2R R70, SRZ ;  /* 0x0000000000467805 */ /* 0x000fe4000001ff00 */
[----:B------:R-:W-:Y:S02]  /*4660*/  LEA R40, P3, R147, UR10, 0x2 ;  /* 0x0000000a93287c11 */ /* 0x000fe4000f8610ff */
[----:B------:R-:W-:Y:S02]  /*4670*/  CS2R R72, SRZ ;  /* 0x0000000000487805 */ /* 0x000fe4000001ff00 */
[----:B------:R-:W-:Y:S02]  /*4680*/  LEA.HI.X R203, R27, R203, R26, 0x3, P0 ;  /* 0x000000cb1bcb7211 */ /* 0x000fe400000f1c1a */
[----:B------:R-:W-:-:S02]  /*4690*/  CS2R R74, SRZ ;  /* 0x00000000004a7805 */ /* 0x000fc4000001ff00 */
[----:B------:R-:W-:Y:S02]  /*46a0*/  SHF.R.S32.HI R27, RZ, 0x1f, R150 ;  /* 0x0000001fff1b7819 */ /* 0x000fe40000011496 */
[----:B------:R-:W-:Y:S02]  /*46b0*/  CS2R R76, SRZ ;  /* 0x00000000004c7805 */ /* 0x000fe4000001ff00 */
[----:B------:R-:W-:Y:S02]  /*46c0*/  SHF.R.S32.HI R26, RZ, 0x1f, R149 ;  /* 0x0000001fff1a7819 */ /* 0x000fe40000011495 */
[----:B------:R-:W-:Y:S02]  /*46d0*/  CS2R R78, SRZ ;  /* 0x00000000004e7805 */ /* 0x000fe4000001ff00 */
[----:B------:R-:W-:Y:S02]  /*46e0*/  LEA R214, P0, R150, UR10, 0x2 ;  /* 0x0000000a96d67c11 */ /* 0x000fe4000f8010ff */
[----:B------:R-:W-:-:S02]  /*46f0*/  CS2R R80, SRZ ;  /* 0x0000000000507805 */ /* 0x000fc4000001ff00 */
[----:B------:R-:W-:Y:S02]  /*4700*/  LEA R44, P1, R149, UR10, 0x2 ;  /* 0x0000000a952c7c11 */ /* 0x000fe4000f8210ff */
[----:B------:R-:W-:Y:S02]  /*4710*/  CS2R R82, SRZ ;  /* 0x0000000000527805 */ /* 0x000fe4000001ff00 */
[----:B------:R-:W-:Y:S02]  /*4720*/  LEA.HI.X R43, R148, UR11, R25, 0x2, P2 ;  /* 0x0000000b942b7c11 */ /* 0x000fe400090f1419 */
[----:B------:R-:W-:Y:S02]  /*4730*/  CS2R R84, SRZ ;  /* 0x0000000000547805 */ /* 0x000fe4000001ff00 */
[----:B------:R-:W-:Y:S02]  /*4740*/  LEA.HI.X R41, R147, UR11, R24, 0x2, P3 ;  /* 0x0000000b93297c11 */ /* 0x000fe400098f1418 */
[----:B------:R-:W-:-:S02]  /*4750*/  CS2R R86, SRZ ;  /* 0x0000000000567805 */ /* 0x000fc4000001ff00 */
[----:B------:R-:W-:Y:S01]  /*4760*/  SHF.R.S32.HI R25, RZ, 0x1f, R144 ;  /* 0x0000001fff197819 */ /* 0x000fe20000011490 */
[----:B------:R-:W-:Y:S01]  /*4770*/  USHF.L.U32 UR22, UR5, 0x2, URZ ;  /* 0x0000000205167899 */ /* 0x000fe2000800063f */
[----:B------:R-:W-:Y:S01]  /*4780*/  SHF.R.S32.HI R24, RZ, 0x1f, R143 ;  /* 0x0000001fff187819 */ /* 0x000fe2000001148f */
[----:B------:R-:W-:Y:S01]  /*4790*/  UMOV UR4, URZ ;  /* 0x0000003f00047c82 */ /* 0x000fe20008000000 */
[----:B------:R-:W-:Y:S02]  /*47a0*/  LEA R34, P2, R144, UR10, 0x2 ;  /* 0x0000000a90227c11 */ /* 0x000fe4000f8410ff */
[----:B------:R-:W-:Y:S02]  /*47b0*/  LEA R32, P3, R143, UR10, 0x2 ;  /* 0x0000000a8f207c11 */ /* 0x000fe4000f8610ff */
[----:B------:R-:W-:Y:S02]  /*47c0*/  LEA.HI.X R46, R150, UR11, R27, 0x2, P0 ;  /* 0x0000000b962e7c11 */ /* 0x000fe400080f141b */
[----:B------:R-:W-:-:S02]  /*47d0*/  LEA.HI.X R45, R149, UR11, R26, 0x2, P1 ;  /* 0x0000000b952d7c11 */ /* 0x000fc400088f141a */
[----:B------:R-:W-:Y:S02]  /*47e0*/  SHF.R.S32.HI R27, RZ, 0x1f, R146 ;  /* 0x0000001fff1b7819 */ /* 0x000fe40000011492 */
[----:B------:R-:W-:Y:S02]  /*47f0*/  SHF.R.S32.HI R26, RZ, 0x1f, R145 ;  /* 0x0000001fff1a7819 */ /* 0x000fe40000011491 */
[----:B------:R-:W-:Y:S02]  /*4800*/  LEA R38, P0, R146, UR10, 0x2 ;  /* 0x0000000a92267c11 */ /* 0x000fe4000f8010ff */
[----:B------:R-:W-:Y:S02]  /*4810*/  LEA R36, P1, R145, UR10, 0x2 ;  /* 0x0000000a91247c11 */ /* 0x000fe4000f8210ff */
[----:B------:R-:W-:Y:S02]  /*4820*/  LEA.HI.X R35, R144, UR11, R25, 0x2, P2 ;  /* 0x0000000b90237c11 */ /* 0x000fe400090f1419 */
[----:B------:R-:W-:-:S02]  /*4830*/  LEA.HI.X R33, R143, UR11, R24, 0x2, P3 ;  /* 0x0000000b8f217c11 */ /* 0x000fc400098f1418 */
[----:B------:R-:W-:Y:S02]  /*4840*/  SHF.R.S32.HI R24, RZ, 0x1f, R139 ;  /* 0x0000001fff187819 */ /* 0x000fe4000001148b */
[----:B------:R-:W-:Y:S02]  /*4850*/  LEA R144, P3, R139, UR10, 0x2 ;  /* 0x0000000a8b907c11 */ /* 0x000fe4000f8610ff */
[----:B------:R-:W-:Y:S02]  /*4860*/  LEA.HI.X R39, R146, UR11, R27, 0x2, P0 ;  /* 0x0000000b92277c11 */ /* 0x000fe400080f141b */
[----:B------:R-:W-:Y:S02]  /*4870*/  LEA.HI.X R37, R145, UR11, R26, 0x2, P1 ;  /* 0x0000000b91257c11 */ /* 0x000fe400088f141a */
[----:B------:R-:W-:Y:S02]  /*4880*/  SHF.R.S32.HI R27, RZ, 0x1f, R142 ;  /* 0x0000001fff1b7819 */ /* 0x000fe4000001148e */
[----:B------:R-:W-:-:S02]  /*4890*/  SHF.R.S32.HI R26, RZ, 0x1f, R141 ;  /* 0x0000001fff1a7819 */ /* 0x000fc4000001148d */
[----:B------:R-:W-:Y:S02]  /*48a0*/  SHF.R.S32.HI R25, RZ, 0x1f, R140 ;  /* 0x0000001fff197819 */ /* 0x000fe4000001148c */
[----:B------:R-:W-:Y:S02]  /*48b0*/  LEA R30, P0, R142, UR10, 0x2 ;  /* 0x0000000a8e1e7c11 */ /* 0x000fe4000f8010ff */
[----:B------:R-:W-:Y:S02]  /*48c0*/  LEA R29, P1, R141, UR10, 0x2 ;  /* 0x0000000a8d1d7c11 */ /* 0x000fe4000f8210ff */
[----:B------:R-:W-:Y:S02]  /*48d0*/  LEA R28, P2, R140, UR10, 0x2 ;  /* 0x0000000a8c1c7c11 */ /* 0x000fe4000f8410ff */
[----:B------:R-:W-:Y:S02]  /*48e0*/  LEA.HI.X R145, R139, UR11, R24, 0x2, P3 ;  /* 0x0000000b8b917c11 */ /* 0x000fe400098f1418 */
[----:B------:R-:W-:-:S02]  /*48f0*/  SHF.R.S32.HI R24, RZ, 0x1f, R135 ;  /* 0x0000001fff187819 */ /* 0x000fc40000011487 */
[----:B------:R-:W-:Y:S02]  /*4900*/  LEA R152, P3, R135, UR10, 0x2 ;  /* 0x0000000a87987c11 */ /* 0x000fe4000f8610ff */
[----:B------:R-:W-:Y:S02]  /*4910*/  LEA.HI.X R31, R142, UR11, R27, 0x2, P0 ;  /* 0x0000000b8e1f7c11 */ /* 0x000fe400080f141b */
        /* <DEDUP_REMOVED lines=52> */
[----:B------:R-:W-:Y:S02]  /*4c60*/  LEA R194, P0, R122, UR10, 0x2 ;  /* 0x0000000a7ac27c11 */ /* 0x000fe4000f8010ff */
[----:B------:R-:W-:Y:S02]  /*4c70*/  LEA R196, P1, R121, UR10, 0x2 ;  /* 0x0000000a79c47c11 */ /* 0x000fe4000f8210ff */
[----:B------:R-:W-:Y:S02]  /*4c80*/  IADD3 R214, P4, R214, UR18, RZ ;  /* 0x00000012d6d67c10 */ /* 0x000fe4000ff9e0ff */
[----:B------:R-:W-:Y:S02]  /*4c90*/  IADD3 R124, P5, R44, UR18, RZ ;  /* 0x000000122c7c7c10 */ /* 0x000fe4000ffbe0ff */
[----:B------:R-:W-:Y:S01]  /*4ca0*/  LEA.HI.X R24, R119, UR11, R24, 0x2, P3 ;  /* 0x0000000b77187c11 */ /* 0x000fe200098f1418 */
[----:B------:R-:W-:Y:S01]  /*4cb0*/  IMAD R119, R99, UR12, RZ ;  /* 0x0000000c63777c24 */ /* 0x000fe2000f8e02ff */
[----:B------:R-:W-:-:S02]  /*4cc0*/  SHF.R.S32.HI R25, RZ, 0x1f, R120 ;  /* 0x0000001fff197819 */ /* 0x000fc40000011478 */
[----:B------:R-:W-:Y:S02]  /*4cd0*/  LEA R198, P2, R120, UR10, 0x2 ;  /* 0x0000000a78c67c11 */ /* 0x000fe4000f8410ff */
[----:B------:R-:W-:Y:S02]  /*4ce0*/  IADD3 R126, P3, R42, UR18, RZ ;  /* 0x000000122a7e7c10 */ /* 0x000fe4000ff7e0ff */
[----:B------:R-:W-:Y:S01]  /*4cf0*/  LEA.HI.X R27, R122, UR11, R27, 0x2, P0 ;  /* 0x0000000b7a1b7c11 */ /* 0x000fe200080f141b */
[----:B------:R-:W-:Y:S01]  /*4d00*/  IMAD R122, R96, UR12, RZ ;  /* 0x0000000c607a7c24 */ /* 0x000fe2000f8e02ff */
[----:B------:R-:W-:Y:S01]  /*4d10*/  LEA.HI.X R26, R121, UR11, R26, 0x2, P1 ;  /* 0x0000000b791a7c11 */ /* 0x000fe200088f141a */
[----:B------:R-:W-:Y:S01]  /*4d20*/  IMAD R121, R97, UR12, RZ ;  /* 0x0000000c61797c24 */ /* 0x000fe2000f8e02ff */
[----:B------:R-:W-:Y:S02]  /*4d30*/  IADD3.X R123, R46, UR19, RZ, P4, !PT ;  /* 0x000000132e7b7c10 */ /* 0x000fe4000a7fe4ff */
[----:B------:R-:W-:-:S02]  /*4d40*/  CS2R R46, SRZ ;  /* 0x00000000002e7805 */ /* 0x000fc4000001ff00 */
[----:B------:R-:W-:Y:S02]  /*4d50*/  IADD3.X R125, R45, UR19, RZ, P5, !PT ;  /* 0x000000132d7d7c10 */ /* 0x000fe4000affe4ff */
[----:B------:R-:W-:Y:S02]  /*4d60*/  CS2R R44, SRZ ;  /* 0x00000000002c7805 */ /* 0x000fe4000001ff00 */
[----:B------:R-:W-:Y:S02]  /*4d70*/  IADD3 R130, P1, R38, UR18, RZ ;  /* 0x0000001226827c10 */ /* 0x000fe4000ff3e0ff */
[----:B------:R-:W-:Y:S02]  /*4d80*/  IADD3 R132, P0, R36, UR18, RZ ;  /* 0x0000001224847c10 */ /* 0x000fe4000ff1e0ff */
[----:B------:R-:W-:Y:S02]  /*4d90*/  IADD3 R134, P4, R34, UR18, RZ ;  /* 0x0000001222867c10 */ /* 0x000fe4000ff9e0ff */
[----:B------:R-:W-:-:S02]  /*4da0*/  IADD3 R136, P5, R32, UR18, RZ ;  /* 0x0000001220887c10 */ /* 0x000fc4000ffbe0ff */
[----:B------:R-:W-:Y:S01]  /*4db0*/  LEA.HI.X R25, R120, UR11, R25, 0x2, P2 ;  /* 0x0000000b78197c11 */ /* 0x000fe200090f1419 */
[----:B------:R-:W-:Y:S01]  /*4dc0*/  IMAD R120, R98, UR12, RZ ;  /* 0x0000000c62787c24 */ /* 0x000fe2000f8e02ff */
[----:B------:R-:W-:Y:S01]  /*4dd0*/  IADD3.X R127, R43, UR19, RZ, P3, !PT ;  /* 0x000000132b7f7c10 */ /* 0x000fe20009ffe4ff */
[----:B------:R-:W-:Y:S01]  /*4de0*/  USHF.R.S32.HI UR12, URZ, 0x5, UR6 ;  /* 0x000000053f0c7899 */ /* 0x000fe20008011406 */
[----:B------:R-:W-:Y:S02]  /*4df0*/  IADD3 R128, P2, R40, UR18, RZ ;  /* 0x0000001228807c10 */ /* 0x000fe4000ff5e0ff */
[----:B------:R-:W-:Y:S02]  /*4e00*/  CS2R R42, SRZ ;  /* 0x00000000002a7805 */ /* 0x000fe4000001ff00 */
[----:B------:R-:W-:Y:S01]  /*4e10*/  IADD3 R138, P3, R30, UR18, RZ ;  /* 0x000000121e8a7c10 */ /* 0x000fe2000ff7e0ff */
[----:B------:R-:W-:Y:S01]  /*4e20*/  UIADD3 UR21, UR12, -0x2, URZ ;  /* 0xfffffffe0c157890 */ /* 0x000fe2000fffe03f */
[----:B------:R-:W-:-:S02]  /*4e30*/  IADD3.X R131, R39, UR19, RZ, P1, !PT ;  /* 0x0000001327837c10 */ /* 0x000fc40008ffe4ff */
[----:B------:R-:W-:Y:S02]  /*4e40*/  CS2R R38, SRZ ;  /* 0x0000000000267805 */ /* 0x000fe4000001ff00 */
[----:B------:R-:W-:Y:S02]  /*4e50*/  IADD3.X R133, R37, UR19, RZ, P0, !PT ;  /* 0x0000001325857c10 */ /* 0x000fe400087fe4ff */
[----:B------:R-:W-:Y:S02]  /*4e60*/  CS2R R36, SRZ ;  /* 0x0000000000247805 */ /* 0x000fe4000001ff00 */
[----:B------:R-:W-:Y:S02]  /*4e70*/  IADD3.X R135, R35, UR19, RZ, P4, !PT ;  /* 0x0000001323877c10 */ /* 0x000fe4000a7fe4ff */
[----:B------:R-:W-:Y:S02]  /*4e80*/  CS2R R34, SRZ ;  /* 0x0000000000227805 */ /* 0x000fe4000001ff00 */
[----:B------:R-:W-:-:S02]  /*4e90*/  IADD3.X R137, R33, UR19, RZ, P5, !PT ;  /* 0x0000001321897c10 */ /* 0x000fc4000affe4ff */
[----:B------:R-:W-:Y:S02]  /*4ea0*/  CS2R R32, SRZ ;  /* 0x0000000000207805 */ /* 0x000fe4000001ff00 */
[----:B------:R-:W-:Y:S02]  /*4eb0*/  IADD3 R142, P1, R28, UR18, RZ ;  /* 0x000000121c8e7c10 */ /* 0x000fe4000ff3e0ff */
[----:B------:R-:W-:Y:S02]  /*4ec0*/  IADD3 R144, P0, R144, UR18, RZ ;  /* 0x0000001290907c10 */ /* 0x000fe4000ff1e0ff */
[----:B------:R-:W-:Y:S02]  /*4ed0*/  IADD3 R146, P4, R146, UR18, RZ ;  /* 0x0000001292927c10 */ /* 0x000fe4000ff9e0ff */
[----:B------:R-:W-:Y:S02]  /*4ee0*/  IADD3 R148, P5, R148, UR18, RZ ;  /* 0x0000001294947c10 */ /* 0x000fe4000ffbe0ff */
[----:B------:R-:W-:-:S02]  /*4ef0*/  IADD3.X R129, R41, UR19, RZ, P2, !PT ;  /* 0x0000001329817c10 */ /* 0x000fc400097fe4ff */
[----:B------:R-:W-:Y:S02]  /*4f00*/  CS2R R40, SRZ ;  /* 0x0000000000287805 */ /* 0x000fe4000001ff00 */
[----:B------:R-:W-:Y:S02]  /*4f10*/  IADD3.X R139, R31, UR19, RZ, P3, !PT ;  /* 0x000000131f8b7c10 */ /* 0x000fe40009ffe4ff */
[----:B------:R-:W-:Y:S02]  /*4f20*/  CS2R R30, SRZ ;  /* 0x00000000001e7805 */ /* 0x000fe4000001ff00 */
[----:B------:R-:W-:Y:S02]  /*4f30*/  IADD3 R140, P2, R29, UR18, RZ ;  /* 0x000000121d8c7c10 */ /* 0x000fe4000ff5e0ff */
[----:B------:R-:W-:Y:S02]  /*4f40*/  CS2R R28, SRZ ;  /* 0x00000000001c7805 */ /* 0x000fe4000001ff00 */
[----:B------:R-:W-:-:S02]  /*4f50*/  IADD3 R150, P3, R150, UR18, RZ ;  /* 0x0000001296967c10 */ /* 0x000fc4000ff7e0ff */
[----:B------:R-:W-:Y:S02]  /*4f60*/  IADD3.X R143, R143, UR19, RZ, P1, !PT ;  /* 0x000000138f8f7c10 */ /* 0x000fe40008ffe4ff */
[----:B------:R-:W-:Y:S02]  /*4f70*/  IADD3.X R145, R145, UR19, RZ, P0, !PT ;  /* 0x0000001391917c10 */ /* 0x000fe400087fe4ff */
[----:B------:R-:W-:Y:S02]  /*4f80*/  IADD3.X R147, R147, UR19, RZ, P4, !PT ;  /* 0x0000001393937c10 */ /* 0x000fe4000a7fe4ff */
[----:B------:R-:W-:Y:S02]  /*4f90*/  IADD3.X R149, R149, UR19, RZ, P5, !PT ;  /* 0x0000001395957c10 */ /* 0x000fe4000affe4ff */
[----:B------:R-:W-:Y:S02]  /*4fa0*/  IADD3 R154, P1, R154, UR18, RZ ;  /* 0x000000129a9a7c10 */ /* 0x000fe4000ff3e0ff */
[----:B------:R-:W-:-:S02]  /*4fb0*/  IADD3 R156, P0, R156, UR18, RZ ;  /* 0x000000129c9c7c10 */ /* 0x000fc4000ff1e0ff */
[----:B------:R-:W-:Y:S02]  /*4fc0*/  IADD3 R170, P4, R170, UR18, RZ ;  /* 0x00000012aaaa7c10 */ /* 0x000fe4000ff9e0ff */
[----:B------:R-:W-:Y:S02]  /*4fd0*/  IADD3 R176, P5, R176, UR18, RZ ;  /* 0x00000012b0b07c10 */ /* 0x000fe4000ffbe0ff */
[----:B------:R-:W-:Y:S02]  /*4fe0*/  IADD3.X R141, R141, UR19, RZ, P2, !PT ;  /* 0x000000138d8d7c10 */ /* 0x000fe400097fe4ff */
[----:B------:R-:W-:Y:S02]  /*4ff0*/  IADD3.X R151, R151, UR19, RZ, P3, !PT ;  /* 0x0000001397977c10 */ /* 0x000fe40009ffe4ff */
[----:B------:R-:W-:Y:S02]  /*5000*/  IADD3 R152, P2, R152, UR18, RZ ;  /* 0x0000001298987c10 */ /* 0x000fe4000ff5e0ff */
        /* <DEDUP_REMOVED lines=21> */
[----:B------:R-:W-:Y:S02]  /*5160*/  SHF.R.S32.HI R206, RZ, 0x1f, R13 ;  /* 0x0000001fffce7819 */ /* 0x000fe4000001140d */
[----:B------:R-:W-:Y:S02]  /*5170*/  SHF.R.S32.HI R208, RZ, 0x1f, R11 ;  /* 0x0000001fffd07819 */ /* 0x000fe4000001140b */
[----:B------:R-:W-:Y:S02]  /*5180*/  SHF.R.S32.HI R161, RZ, 0x1f, R10 ;  /* 0x0000001fffa17819 */ /* 0x000fe4000001140a */
[----:B------:R-:W-:-:S02]  /*5190*/  SHF.R.S32.HI R212, RZ, 0x1f, R9 ;  /* 0x0000001fffd47819 */ /* 0x000fc40000011409 */
[----:B------:R-:W-:Y:S02]  /*51a0*/  SHF.R.S32.HI R204, RZ, 0x1f, R7 ;  /* 0x0000001fffcc7819 */ /* 0x000fe40000011407 */
[----:B------:R-:W-:Y:S02]  /*51b0*/  IADD3.X R181, R181, UR19, RZ, P2, !PT ;  /* 0x00000013b5b57c10 */ /* 0x000fe400097fe4ff */
[----:B------:R-:W-:Y:S02]  /*51c0*/  IADD3.X R191, R191, UR19, RZ, P3, !PT ;  /* 0x00000013bfbf7c10 */ /* 0x000fe40009ffe4ff */
[----:B------:R-:W-:Y:S01]  /*51d0*/  IADD3 R192, P2, R192, UR18, RZ ;  /* 0x00000012c0c07c10 */ /* 0x000fe2000ff5e0ff */
[----:B------:R-:W-:Y:S01]  /*51e0*/  USHF.L.U64.HI UR18, UR20, 0x2, UR8 ;  /* 0x0000000214127899 */ /* 0x000fe20008010208 */
[----:B------:R-:W-:Y:S01]  /*51f0*/  IADD3 R202, P3, R202, UR14, RZ ;  /* 0x0000000ecaca7c10 */ /* 0x000fe2000ff7e0ff */
[----:B------:R-:W-:Y:S01]  /*5200*/  UMOV UR14, 0x1 ;  /* 0x00000001000e7882 */ /* 0x000fe20000000000 */
[----:B------:R-:W-:-:S02]  /*5210*/  IADD3.X R195, R27, UR19, RZ, P1, !PT ;  /* 0x000000131bc37c10 */ /* 0x000fc40008ffe4ff */
[----:B------:R-:W-:Y:S02]  /*5220*/  IADD3.X R197, R26, UR19, RZ, P0, !PT ;  /* 0x000000131ac57c10 */ /* 0x000fe400087fe4ff */
[----:B------:R-:W-:Y:S02]  /*5230*/  CS2R R26, SRZ ;  /* 0x00000000001a7805 */ /* 0x000fe4000001ff00 */
[----:B------:R-:W-:Y:S02]  /*5240*/  IADD3.X R199, R25, UR19, RZ, P4, !PT ;  /* 0x0000001319c77c10 */ /* 0x000fe4000a7fe4ff */
[----:B------:R-:W-:Y:S02]  /*5250*/  IADD3.X R201, R24, UR19, RZ, P5, !PT ;  /* 0x0000001318c97c10 */ /* 0x000fe4000affe4ff */
[----:B------:R-:W-:Y:S02]  /*5260*/  CS2R R24, SRZ ;  /* 0x0000000000187805 */ /* 0x000fe4000001ff00 */
[----:B------:R-:W-:-:S02]  /*5270*/  SHF.L.U64.HI R206, R13, 0x2, R206 ;  /* 0x000000020dce7819 */ /* 0x000fc400000102ce */
[----:B------:R-:W-:Y:S02]  /*5280*/  SHF.L.U64.HI R208, R11, 0x2, R208 ;  /* 0x000000020bd07819 */ /* 0x000fe400000102d0 */
[----:B------:R-:W-:Y:S02]  /*5290*/  SHF.L.U64.HI R210, R10, 0x2, R161 ;  /* 0x000000020ad27819 */ /* 0x000fe400000102a1 */
[----:B------:R-:W-:Y:S02]  /*52a0*/  SHF.L.U64.HI R212, R9, 0x2, R212 ;  /* 0x0000000209d47819 */ /* 0x000fe400000102d4 */
[----:B------:R-:W-:Y:S02]  /*52b0*/  SHF.L.U64.HI R204, R7, 0x2, R204 ;  /* 0x0000000207cc7819 */ /* 0x000fe400000102cc */
[----:B------:R-:W-:Y:S01]  /*52c0*/  IADD3.X R193, R193, UR19, RZ, P2, !PT ;  /* 0x00000013c1c17c10 */ /* 0x000fe200097fe4ff */
[----:B------:R-:W-:Y:S01]  /*52d0*/  USHF.L.U64.HI UR19, UR5, 0x2, UR9 ;  /* 0x0000000205137899 */ /* 0x000fe20008010209 */
[----:B------:R-:W-:Y:S01]  /*52e0*/  IADD3.X R203, R203, UR15, RZ, P3, !PT ;  /* 0x0000000fcbcb7c10 */ /* 0x000fe20009ffe4ff */
[----:B------:R-:W-:-:S10]  /*52f0*/  UMOV UR15, 0xffffffff ;  /* 0xffffffff000f7882 */ /* 0x000fd40000000000 */
.L_x_1:
[----:B------:R-:W-:Y:S01]  /*5300*/  UIADD3 UR15, UR15, 0x1, URZ ;  /* 0x000000010f0f7890 */ /* 0x000fe2000fffe03f */
[----:B------:R-:W-:-:S04]  /*5310*/  DEPBAR.LE SB0, 0x2 ;  /* 0x000080800000791a */ /* 0x000fc80000000000 */
[----:B------:R-:W-:Y:S01]  /*5320*/  BAR.SYNC.DEFER_BLOCKING 0x0 ;  /* 0x0000000000007b1d */ /* 0x000fe20000010000 */
[----:B------:R-:W-:Y:S01]  /*5330*/  UISETP.GT.AND UP0, UPT, UR15, 0x2, UPT ;  /* 0x000000020f00788c */ /* 0x000fe2000bf04270 */
[----:B------:R-:W-:Y:S01]  /*5340*/  ISETP.GE.AND P0, PT, R6, UR13, PT ;  /* 0x0000000d06007c0c */ /* 0x000fe2000bf06270 */
[----:B------:R-:W-:Y:S01]  /*5350*/  UIADD3 UR14, UR14, 0x1, URZ ;  /* 0x000000010e0e7890 */ /* 0x000fe2000fffe03f */
[----:B------:R-:W-:Y:S01]  /*5360*/  ISETP.GE.AND P2, PT, R12, UR13, PT ;  /* 0x0000000d0c007c0c */ /* 0x000fe2000bf46270 */
[----:B------:R-:W-:Y:S01]  /*5370*/  USEL UR15, UR15, URZ, !UP0 ;  /* 0x0000003f0f0f7287 */ /* 0x000fe2000c000000 */
[----:B------:R-:W-:Y:S01]  /*5380*/  ISETP.GE.AND P3, PT, R14, UR13, PT ;  /* 0x0000000d0e007c0c */ /* 0x000fe2000bf66270 */
[----:B------:R-:W-:Y:S01]  /*5390*/  UMOV UR11, 0x40000040 ;  /* 0x40000040000b7882 */ /* 0x000fe20000000000 */
[----:B------:R-:W-:Y:S01]  /*53a0*/  UMOV UR9, 0x40000040 ;  /* 0x4000004000097882 */ /* 0x000fe20000000000 */
[----:B------:R-:W-:Y:S01]  /*53b0*/  ULEA UR5, UR15, UR7, 0xd ;  /* 0x000000070f057291 */ /* 0x000fe2000f8e683f */
[----:B------:R-:W-:Y:S01]  /*53c0*/  ISETP.GE.AND P1, PT, R8, UR13, PT ;  /* 0x0000000d08007c0c */ /* 0x000fe2000bf26270 */
[----:B------:R-:W-:Y:S01]  /*53d0*/  ULEA UR6, UR15, UR7, 0xe ;  /* 0x000000070f067291 */ /* 0x000fe2000f8e703f */
[----:B------:R-:W-:Y:S01]  /*53e0*/  SEL R160, RZ, 0x4, P0 ;  /* 0x00000004ffa07807 */ /* 0x000fe20000000000 */
[----:B------:R-:W-:Y:S01]  /*53f0*/  UIADD3 UR5, UR5, 0xc000, URZ ;  /* 0x0000c00005057890 */ /* 0x000fe2000fffe03f */
[----:B------:R-:W-:Y:S01]  /*5400*/  SEL R162, RZ, 0x4, P2 ;  /* 0x00000004ffa27807 */ /* 0x000fe20001000000 */
[----:B------:R-:W-:Y:S01]  /*5410*/  USHF.R.U32.HI UR6, URZ, 0x4, UR6 ;  /* 0x000000043f067899 */ /* 0x000fe20008011606 */
[----:B------:R-:W-:Y:S01]  /*5420*/  SEL R163, RZ, 0x4, P3 ;  /* 0x00000004ffa37807 */ /* 0x000fe20001800000 */
[----:B------:R-:W-:Y:S01]  /*5430*/  USHF.R.U32.HI UR5, URZ, 0x4, UR5 ;  /* 0x000000043f057899 */ /* 0x000fe20008011605 */
[----:B------:R-:W-:Y:S01]  /*5440*/  SEL R161, RZ, 0x4, P1 ;  /* 0x00000004ffa17807 */ /* 0x000fe20000800000 */
[----:B------:R-:W-:-:S02]  /*5450*/  USGXT.U32 UR10, UR6, 0xe ;  /* 0x0000000e060a789a */ /* 0x000fc40008000000 */
[----:B------:R-:W-:Y:S01]  /*5460*/  USGXT.U32 UR8, UR5, 0xe ;  /* 0x0000000e0508789a */ /* 0x000fe20008000000 */
[----:B------:R-:W-:Y:S01]  /*5470*/  UMOV UR6, URZ ;  /* 0x0000003f00067c82 */ /* 0x000fe20008000000 */
[----:B------:R-:W-:Y:S01]  /*5480*/  WARPGROUP.ARRIVE ;  /* 0x00000000000079c5 */ /* 0x000fe20000000000 */
[----:B------:R-:W-:-:S06]  /*5490*/  UMOV UR5, URZ ;  /* 0x0000003f00057c82 */ /* 0x000fcc0008000000 */
[----:B------:R-:W-:Y:S01]  /*54a0*/  HGMMA.64x128x8.F32.TF32 R24, gdesc[UR8], R24 ;  /* 0x05e00000081879f0 */ /* 0x000fe20008702818 */
[----:B------:R-:W-:Y:S02]  /*54b0*/  UIADD3 UR10, UP1, UR10, 0x2, URZ ;  /* 0x000000020a0a7890 */ /* 0x000fe4000ff3e03f */
[----:B------:R-:W-:Y:S02]  /*54c0*/  UIADD3 UR8, UP0, UR8, 0x2, URZ ;  /* 0x0000000208087890 */ /* 0x000fe4000ff1e03f */
[----:B------:R-:W-:Y:S02]  /*54d0*/  UIADD3.X UR11, UR6, 0x40000040, URZ, UP1, !UPT ;  /* 0x40000040060b7890 */ /* 0x000fe40008ffe43f */
[----:B------:R-:W-:Y:S02]  /*54e0*/  UIADD3.X UR9, UR5, 0x40000040, URZ, UP0, !UPT ;  /* 0x4000004005097890 */ /* 0x000fe400087fe43f */
[----:B------:R-:W-:Y:S02]  /*54f0*/  UIADD3.64 UR26, UR10, 0x2, URZ ;  /* 0x000000020a1a7897 */ /* 0x000fe4000fffe03f */
[----:B------:R-:W-:-:S02]  /*5500*/  UIADD3.64 UR24, UR8, 0x2, URZ ;  /* 0x0000000208187897 */ /* 0x000fc4000fffe03f */
[----:B------:R-:W-:Y:S02]  /*5510*/  UISETP.GE.AND UP1, UPT, UR4, UR21, UPT ;  /* 0x000000150400728c */ /* 0x000fe4000bf26270 */
[----:B------:R-:W-:Y:S02]  /*5520*/  UISETP.GT.AND UP0, UPT, UR14, 0x2, UPT ;  /* 0x000000020e00788c */ /* 0x000fe4000bf04270 */
[----:B------:R-:W-:Y:S02]  /*5530*/  UIADD3 UR4, UR4, 0x1, URZ ;  /* 0x0000000104047890 */ /* 0x000fe4000fffe03f */
[----:B------:R-:W-:Y:S01]  /*5540*/  PLOP3.LUT P4, PT, PT, PT, UP1, 0x40, 0x0 ;  /* 0x000000000000781c */ /* 0x000fe20003f8e818 */
[----:B------:R-:W-:Y:S01]  /*5550*/  USEL UR14, UR14, URZ, !UP0 ;  /* 0x0000003f0e0e7287 */ /* 0x000fe2000c000000 */
[----:B------:R-:W-:Y:S01]  /*5560*/  PLOP3.LUT P6, PT, PT, PT, UP1, 0x40, 0x0 ;  /* 0x000000000000781c */ /* 0x000fe20003fce818 */
[----:B------:R-:W-:Y:S01]  /*5570*/  UISETP.NE.U32.AND UP0, UPT, UR12, UR4, UPT ;  /* 0x000000040c00728c */ /* 0x000fe2000bf05070 */
[----:B------:R-:W-:Y:S01]  /*5580*/  PLOP3.LUT P0, PT, PT, PT, UP1, 0x40, 0x0 ;  /* 0x000000000000781c */ /* 0x000fe20003f0e818 */
[----:B------:R-:W-:Y:S01]  /*5590*/  ULEA UR5, UR14, UR7, 0xd ;  /* 0x000000070e057291 */ /* 0x000fe2000f8e683f */
[----:B------:R-:W-:-:S02]  /*55a0*/  PLOP3.LUT P5, PT, PT, PT, UP1, 0x40, 0x0 ;  /* 0x000000000000781c */ /* 0x000fc40003fae818 */
[----:B------:R-:W-:Y:S02]  /*55b0*/  SEL R160, R160, RZ, P4 ;  /* 0x000000ffa0a07207 */ /* 0x000fe40002000000 */
[----:B------:R-:W-:Y:S01]  /*55c0*/  SEL R162, R162, RZ, P6 ;  /* 0x000000ffa2a27207 */ /* 0x000fe20003000000 */
[----:B------:R-:W-:Y:S01]  /*55d0*/  VIADD R169, R2, UR5 ;  /* 0x0000000502a97c36 */ /* 0x000fe20008000000 */
[----:B------:R-:W-:Y:S01]  /*55e0*/  SEL R163, R163, RZ, P0 ;  /* 0x000000ffa3a37207 */ /* 0x000fe20000000000 */
[----:B------:R-:W-:Y:S01]  /*55f0*/  VIADD R175, R100, UR5 ;  /* 0x0000000564af7c36 */ /* 0x000fe20008000000 */
[----:B------:R-:W-:Y:S01]  /*5600*/  ISETP.GE.AND P6, PT, R16, UR13, PT ;  /* 0x0000000d10007c0c */ /* 0x000fe2000bfc6270 */
[----:B------:R-:W-:Y:S01]  /*5610*/  VIADD R205, R101, UR5 ;  /* 0x0000000565cd7c36 */ /* 0x000fe20008000000 */
[----:B------:R-:W-:Y:S01]  /*5620*/  ISETP.GE.AND P0, PT, R17, UR13, PT ;  /* 0x0000000d11007c0c */ /* 0x000fe2000bf06270 */
[----:B------:R-:W-:Y:S01]  /*5630*/  VIADD R207, R104, UR5 ;  /* 0x0000000568cf7c36 */ /* 0x000fe20008000000 */
[----:B------:R-:W-:Y:S01]  /*5640*/  SEL R161, R161, RZ, P5 ;  /* 0x000000ffa1a17207 */ /* 0x000fe20002800000 */
[----:B------:R-:W-:Y:S01]  /*5650*/  VIADD R209, R105, UR5 ;  /* 0x0000000569d17c36 */ /* 0x000fe20008000000 */
[----:B------:R-:W-:-:S02]  /*5660*/  ISETP.NE.U32.AND P5, PT, R160, RZ, PT ;  /* 0x000000ffa000720c */ /* 0x000fc40003fa5070 */
[----:B------:R-:W-:Y:S02]  /*5670*/  ISETP.NE.U32.AND P2, PT, R162, RZ, PT ;  /* 0x000000ffa200720c */ /* 0x000fe40003f45070 */
[----:B------:R-:W-:Y:S02]  /*5680*/  SEL R160, RZ, 0x4, P6 ;  /* 0x00000004ffa07807 */ /* 0x000fe40003000000 */
[----:B------:R-:W-:Y:S02]  /*5690*/  PLOP3.LUT P1, PT, PT, PT, UP1, 0x40, 0x0 ;  /* 0x000000000000781c */ /* 0x000fe40003f2e818 */
[----:B------:R-:W-:Y:S02]  /*56a0*/  PLOP3.LUT P6, PT, PT, PT, UP1, 0x40, 0x0 ;  /* 0x000000000000781c */ /* 0x000fe40003fce818 */
[----:B------:R-:W-:Y:S02]  /*56b0*/  SEL R162, RZ, 0x4, P0 ;  /* 0x00000004ffa27807 */ /* 0x000fe40000000000 */
[----:B------:R-:W-:-:S02]  /*56c0*/  LEA R166, P0, R7, R202, 0x2 ;  /* 0x000000ca07a67211 */ /* 0x000fc400078010ff */
[----:B------:R-:W-:Y:S02]  /*56d0*/  ISETP.NE.U32.AND P4, PT, R161, RZ, PT ;  /* 0x000000ffa100720c */ /* 0x000fe40003f85070 */
[----:B------:R-:W-:Y:S01]  /*56e0*/  SEL R161, R160, RZ, P1 ;  /* 0x000000ffa0a17207 */ /* 0x000fe20000800000 */
[----:B------:R-:W-:Y:S01]  /*56f0*/  IMAD.X R167, R203, 0x1, R204, P0 ;  /* 0x00000001cba77824 */ /* 0x000fe200000e06cc */
[----:B------:R-:W-:Y:S02]  /*5700*/  SEL R162, R162, RZ, P6 ;  /* 0x000000ffa2a27207 */ /* 0x000fe40003000000 */
[-C--:B------:R-:W-:Y:S02]  /*5710*/  LEA R160, P6, R9, R202.reuse, 0x2 ;  /* 0x000000ca09a07211 */ /* 0x080fe400078c10ff */
[----:B------:R-:W-:Y:S02]  /*5720*/  ISETP.NE.U32.AND P0, PT, R161, RZ, PT ;  /* 0x000000ffa100720c */ /* 0x000fe40003f05070 */
[----:B------:R-:W-:Y:S01]  /*5730*/  ISETP.NE.U32.AND P3, PT, R163, RZ, PT ;  /* 0x000000ffa300720c */ /* 0x000fe20003f65070 */
[----:B------:R-:W-:Y:S01]  /*5740*/  IMAD.X R161, R203, 0x1, R212, P6 ;  /* 0x00000001cba17824 */ /* 0x000fe200030e06d4 */
[----:B------:R-:W-:-:S02]  /*5750*/  LEA R164, P6, R10, R202, 0x2 ;  /* 0x000000ca0aa47211 */ /* 0x000fc400078c10ff */
[----:B------:R-:W-:-:S03]  /*5760*/  ISETP.NE.U32.AND P1, PT, R162, RZ, PT ;  /* 0x000000ffa200720c */ /* 0x000fc60003f25070 */
[----:B------:R-:W-:Y:S01]  /*5770*/  IMAD.X R165, R203, 0x1, R210, P6 ;  /* 0x00000001cba57824 */ /* 0x000fe200030e06d2 */
[----:B------:R-:W-:Y:S01]  /*5780*/  LEA R162, P6, R11, R202, 0x2 ;  /* 0x000000ca0ba27211 */ /* 0x000fe200078c10ff */
[----:B------:R-:W-:Y:S01]  /*5790*/  HGMMA.64x128x8.F32.TF32 R24, gdesc[UR8], R24 ;  /* 0x05e00000081879f0 */ /* 0x000fe20008702818 */
[----:B------:R-:W-:Y:S02]  /*57a0*/  UIADD3.64 UR10, UR10, 0x4, URZ ;  /* 0x000000040a0a7897 */ /* 0x000fe4000fffe03f */
[----:B------:R-:W-:-:S09]  /*57b0*/  UIADD3.64 UR8, UR8, 0x4, URZ ;  /* 0x0000000408087897 */ /* 0x000fd2000fffe03f */
[----:B------:R-:W-:-:S12]  /*57c0*/  HGMMA.64x128x8.F32.TF32 R24, gdesc[UR24], R24 ;  /* 0x05e00000181879f0 */ /* 0x000fd80008702818 */
[----:B------:R-:W-:Y:S03]  /*57d0*/  HGMMA.64x128x8.F32.TF32 R24, gdesc[UR8], R24, gsb0 ;  /* 0x05e00000081879f0 */ /* 0x000fe60008002818 */
[----:B------:R-:W-:Y:S02]  /*57e0*/  WARPGROUP.DEPBAR.LE gsb0, 0x1 ;  /* 0x00008000000079c5 */ /* 0x000fe40000010100 */
[----:B------:R-:W-:Y:S06]  /*57f0*/  BAR.SYNC.DEFER_BLOCKING 0x0 ;  /* 0x0000000000007b1d */ /* 0x000fec0000010000 */
[----:B------:R-:W-:Y:S01]  /*5800*/  @!PT LDS RZ, [RZ] ;  /* 0x00000000fffff984 */ /* 0x000fe20000000800 */
[----:B------:R-:W-:Y:S01]  /*5810*/  @!PT LDS RZ, [RZ] ;  /* 0x00000000fffff984 */ /* 0x000fe20000000800 */
[----:B------:R-:W-:Y:S01]  /*5820*/  @!PT LDS RZ, [RZ] ;  /* 0x00000000fffff984 */ /* 0x000fe20000000800 */
[----:B------:R1:W-:Y:S01]  /*5830*/  LDGSTS.E [R169+0xc000], desc[UR16][R166.64], P5 ;  /* 0x0c000000a6a97fae */ /* 0x0003e2000a921850 */
[----:B------:R-:W-:-:S03]  /*5840*/  ISETP.GE.AND P5, PT, R89, UR13, PT ;  /* 0x0000000d59007c0c */ /* 0x000fc6000bfa6270 */
[----:B------:R2:W-:Y:S01]  /*5850*/  LDGSTS.E [R169+0xc008], desc[UR16][R160.64], P4 ;  /* 0x0c008000a0a97fae */ /* 0x0005e2000a121850 */
[----:B------:R-:W-:Y:S02]  /*5860*/  PLOP3.LUT P4, PT, PT, PT, UP1, 0x40, 0x0 ;  /* 0x000000000000781c */ /* 0x000fe40003f8e818 */
[----:B------:R-:W-:Y:S02]  /*5870*/  SEL R163, RZ, 0x4, P5 ;  /* 0x00000004ffa37807 */ /* 0x000fe40002800000 */
[----:B------:R-:W-:Y:S02]  /*5880*/  ISETP.GE.AND P5, PT, R90, UR13, PT ;  /* 0x0000000d5a007c0c */ /* 0x000fe4000bfa6270 */
[----:B------:R-:W-:Y:S01]  /*5890*/  SEL R168, R163, RZ, P4 ;  /* 0x000000ffa3a87207 */ /* 0x000fe20002000000 */
[----:B-1----:R-:W-:Y:S01]  /*58a0*/  VIADD R167, R91, UR5 ;  /* 0x000000055ba77c36 */ /* 0x002fe20008000000 */
[----:B------:R-:W-:Y:S01]  /*58b0*/  PLOP3.LUT P4, PT, PT, PT, UP1, 0x40, 0x0 ;  /* 0x000000000000781c */ /* 0x000fe20003f8e818 */
[----:B------:R-:W-:Y:S01]  /*58c0*/  IMAD.X R163, R203, 0x1, R208, P6 ;  /* 0x00000001cba37824 */ /* 0x000fe200030e06d0 */
[----:B------:R-:W-:-:S02]  /*58d0*/  SEL R166, RZ, 0x4, P5 ;  /* 0x00000004ffa67807 */ /* 0x000fc40002800000 */
[----:B------:R-:W-:Y:S01]  /*58e0*/  LDGSTS.E [R167+0xc000], desc[UR16][R164.64], P2 ;  /* 0x0c000000a4a77fae */ /* 0x000fe20009121850 */
[----:B------:R-:W-:Y:S02]  /*58f0*/  ISETP.NE.U32.AND P5, PT, R168, RZ, PT ;  /* 0x000000ffa800720c */ /* 0x000fe40003fa5070 */
[----:B------:R-:W-:Y:S01]  /*5900*/  SEL R166, R166, RZ, P4 ;  /* 0x000000ffa6a67207 */ /* 0x000fe20002000000 */
[----:B------:R1:W-:Y:S01]  /*5910*/  LDGSTS.E [R167+0xc008], desc[UR16][R162.64], P3 ;  /* 0x0c008000a2a77fae */ /* 0x0003e20009921850 */
[-C--:B--2---:R-:W-:Y:S02]  /*5920*/  LEA R160, P4, R13, R202.reuse, 0x2 ;  /* 0x000000ca0da07211 */ /* 0x084fe400078810ff */
[----:B------:R-:W-:Y:S02]  /*5930*/  ISETP.GE.AND P3, PT, R92, UR13, PT ;  /* 0x0000000d5c007c0c */ /* 0x000fe4000bf66270 */
[----:B------:R-:W-:Y:S01]  /*5940*/  ISETP.NE.U32.AND P2, PT, R166, RZ, PT ;  /* 0x000000ffa600720c */ /* 0x000fe20003f45070 */
[----:B------:R-:W-:Y:S01]  /*5950*/  IMAD.X R161, R203, 0x1, R206, P4 ;  /* 0x00000001cba17824 */ /* 0x000fe200020e06ce */
[----:B------:R-:W-:-:S02]  /*5960*/  IADD3 R168, P6, R18, R202, RZ ;  /* 0x000000ca12a87210 */ /* 0x000fc40007fde0ff */
[----:B------:R-:W-:Y:S02]  /*5970*/  SEL R166, RZ, 0x4, P3 ;  /* 0x00000004ffa67807 */ /* 0x000fe40001800000 */
[----:B------:R2:W-:Y:S01]  /*5980*/  LDGSTS.E [R175+0xc000], desc[UR16][R160.64], P0 ;  /* 0x0c000000a0af7fae */ /* 0x0005e20008121850 */
[----:B------:R-:W-:Y:S01]  /*5990*/  PLOP3.LUT P0, PT, PT, PT, UP1, 0x40, 0x0 ;  /* 0x000000000000781c */ /* 0x000fe20003f0e818 */
[----:B------:R-:W-:Y:S01]  /*59a0*/  IMAD.X R169, R203, 0x1, R111, P6 ;  /* 0x00000001cba97824 */ /* 0x000fe200030e066f */
[----:B------:R-:W-:Y:S02]  /*59b0*/  ISETP.GE.AND P3, PT, R93, UR13, PT ;  /* 0x0000000d5d007c0c */ /* 0x000fe4000bf66270 */
[----:B------:R-:W-:Y:S02]  /*59c0*/  ISETP.GE.AND P4, PT, R94, UR13, PT ;  /* 0x0000000d5e007c0c */ /* 0x000fe4000bf86270 */
[----:B------:R-:W-:Y:S01]  /*59d0*/  SEL R166, R166, RZ, P0 ;  /* 0x000000ffa6a67207 */ /* 0x000fe20000000000 */
[----:B------:R3:W-:Y:S01]  /*59e0*/  LDGSTS.E [R175+0xc008], desc[UR16][R168.64], P1 ;  /* 0x0c008000a8af7fae */ /* 0x0007e20008921850 */
[----:B------:R-:W-:-:S02]  /*59f0*/  PLOP3.LUT P6, PT, PT, PT, UP1, 0x40, 0x0 ;  /* 0x000000000000781c */ /* 0x000fc40003fce818 */
[----:B-1----:R-:W-:Y:S02]  /*5a00*/  SEL R162, RZ, 0x4, P3 ;  /* 0x00000004ffa27807 */ /* 0x002fe40001800000 */
[----:B------:R-:W-:Y:S02]  /*5a10*/  PLOP3.LUT P3, PT, PT, PT, UP1, 0x40, 0x0 ;  /* 0x000000000000781c */ /* 0x000fe40003f6e818 */
[----:B--2---:R-:W-:Y:S02]  /*5a20*/  SEL R160, RZ, 0x4, P4 ;  /* 0x00000004ffa07807 */ /* 0x004fe40002000000 */
[----:B------:R-:W-:Y:S02]  /*5a30*/  ISETP.NE.U32.AND P0, PT, R166, RZ, PT ;  /* 0x000000ffa600720c */ /* 0x000fe40003f05070 */
[----:B------:R-:W-:Y:S01]  /*5a40*/  SEL R162, R162, RZ, P6 ;  /* 0x000000ffa2a27207 */ /* 0x000fe20003000000 */
[----:B---3--:R-:W-:Y:S01]  /*5a50*/  VIADD R175, R102, UR5 ;  /* 0x0000000566af7c36 */ /* 0x008fe20008000000 */
[----:B------:R-:W-:Y:S01]  /*5a60*/  IADD3 R172, P6, R19, R202, RZ ;  /* 0x000000ca13ac7210 */ /* 0x000fe20007fde0ff */
[----:B------:R-:W-:Y:S01]  /*5a70*/  IMAD.U32 R169, RZ, RZ, UR20 ;  /* 0x00000014ffa97e24 */ /* 0x000fe2000f8e00ff */
[----:B------:R-:W-:-:S02]  /*5a80*/  SEL R161, R160, RZ, P3 ;  /* 0x000000ffa0a17207 */ /* 0x000fc40001800000 */
[-C--:B------:R-:W-:Y:S01]  /*5a90*/  IADD3 R166, P1, R20, R202.reuse, RZ ;  /* 0x000000ca14a67210 */ /* 0x080fe20007f3e0ff */
[----:B------:R-:W-:Y:S01]  /*5aa0*/  IMAD.X R173, R203, 0x1, R112, P6 ;  /* 0x00000001cbad7824 */ /* 0x000fe200030e0670 */
[----:B------:R-:W-:Y:S02]  /*5ab0*/  IADD3 R160, P3, R21, R202, RZ ;  /* 0x000000ca15a07210 */ /* 0x000fe40007f7e0ff */
[----:B------:R-:W-:Y:S01]  /*5ac0*/  ISETP.NE.U32.AND P6, PT, R161, RZ, PT ;  /* 0x000000ffa100720c */ /* 0x000fe20003fc5070 */
[C---:B------:R-:W-:Y:S01]  /*5ad0*/  IMAD.X R167, R203.reuse, 0x1, R113, P1 ;  /* 0x00000001cba77824 */ /* 0x040fe200008e0671 */
[----:B------:R-:W-:Y:S01]  /*5ae0*/  LDGSTS.E [R205+0xc000], desc[UR16][R172.64], P5 ;  /* 0x0c000000accd7fae */ /* 0x000fe2000a921850 */
[----:B------:R-:W-:Y:S01]  /*5af0*/  IMAD.X R161, R203, 0x1, R114, P3 ;  /* 0x00000001cba17824 */ /* 0x000fe200018e0672 */
[----:B------:R-:W-:Y:S02]  /*5b00*/  ISETP.GE.AND P1, PT, R96, UR13, PT ;  /* 0x0000000d60007c0c */ /* 0x000fe4000bf26270 */
[----:B------:R1:W-:Y:S01]  /*5b10*/  LDGSTS.E [R205+0xc008], desc[UR16][R166.64], P2 ;  /* 0x0c008000a6cd7fae */ /* 0x0003e20009121850 */
[----:B------:R-:W-:-:S02]  /*5b20*/  PLOP3.LUT P2, PT, PT, PT, UP1, 0x40, 0x0 ;  /* 0x000000000000781c */ /* 0x000fc40003f4e818 */
[----:B------:R-:W-:Y:S01]  /*5b30*/  ISETP.NE.U32.AND P4, PT, R162, RZ, PT ;  /* 0x000000ffa200720c */ /* 0x000fe20003f85070 */
[----:B------:R2:W-:Y:S01]  /*5b40*/  LDGSTS.E [R175+0xc000], desc[UR16][R160.64], P0 ;  /* 0x0c000000a0af7fae */ /* 0x0005e20008121850 */
[----:B------:R-:W-:Y:S02]  /*5b50*/  ISETP.GE.AND P0, PT, R95, UR13, PT ;  /* 0x0000000d5f007c0c */ /* 0x000fe4000bf06270 */
[-C--:B------:R-:W-:Y:S02]  /*5b60*/  IADD3 R164, P5, R22, R202.reuse, RZ ;  /* 0x000000ca16a47210 */ /* 0x080fe40007fbe0ff */
[----:B------:R-:W-:Y:S02]  /*5b70*/  SEL R163, RZ, 0x4, P0 ;  /* 0x00000004ffa37807 */ /* 0x000fe40000000000 */
[-C--:B------:R-:W-:Y:S01]  /*5b80*/  IADD3 R162, P3, R23, R202.reuse, RZ ;  /* 0x000000ca17a27210 */ /* 0x080fe20007f7e0ff */
[----:B------:R-:W-:Y:S01]  /*5b90*/  IMAD.X R165, R203, 0x1, R115, P5 ;  /* 0x00000001cba57824 */ /* 0x000fe200028e0673 */
[----:B------:R-:W-:Y:S01]  /*5ba0*/  SEL R163, R163, RZ, P2 ;  /* 0x000000ffa3a37207 */ /* 0x000fe20001000000 */
[----:B-1----:R-:W-:Y:S01]  /*5bb0*/  VIADD R205, R103, UR5 ;  /* 0x0000000567cd7c36 */ /* 0x002fe20008000000 */
[----:B------:R-:W-:Y:S01]  /*5bc0*/  PLOP3.LUT P2, PT, PT, PT, UP1, 0x40, 0x0 ;  /* 0x000000000000781c */ /* 0x000fe20003f4e818 */
[----:B--2---:R-:W-:Y:S01]  /*5bd0*/  IMAD.MOV.U32 R160, RZ, RZ, R202 ;  /* 0x000000ffffa07224 */ /* 0x004fe200078e00ca */
[----:B------:R-:W-:Y:S01]  /*5be0*/  SEL R166, RZ, 0x4, P1 ;  /* 0x00000004ffa67807 */ /* 0x000fe20000800000 */
[----:B------:R1:W-:Y:S01]  /*5bf0*/  LDGSTS.E [R175+0xc008], desc[UR16][R164.64], P4 ;  /* 0x0c008000a4af7fae */ /* 0x0003e2000a121850 */
[----:B------:R-:W-:Y:S01]  /*5c00*/  IADD3 R168, P0, R88, R202, RZ ;  /* 0x000000ca58a87210 */ /* 0x000fe20007f1e0ff */
[----:B------:R-:W-:Y:S01]  /*5c10*/  IMAD.MOV.U32 R161, RZ, RZ, R203 ;  /* 0x000000ffffa17224 */ /* 0x000fe200078e00cb */
[----:B------:R-:W-:Y:S01]  /*5c20*/  SEL R166, R166, RZ, P2 ;  /* 0x000000ffa6a67207 */ /* 0x000fe20001000000 */
[----:B------:R-:W-:Y:S01]  /*5c30*/  ULEA UR5, UR14, UR7, 0xe ;  /* 0x000000070e057291 */ /* 0x000fe2000f8e703f */
[----:B------:R-:W-:Y:S01]  /*5c40*/  ISETP.NE.U32.AND P2, PT, R163, RZ, PT ;  /* 0x000000ffa300720c */ /* 0x000fe20003f45070 */
[----:B------:R-:W-:Y:S01]  /*5c50*/  IMAD.X R163, R203, 0x1, R116, P3 ;  /* 0x00000001cba37824 */ /* 0x000fe200018e0674 */
[----:B------:R-:W-:Y:S01]  /*5c60*/  ISETP.NE.U32.AND P3, PT, R166, RZ, PT ;  /* 0x000000ffa600720c */ /* 0x000fe20003f65070 */
[----:B------:R-:W-:Y:S01]  /*5c70*/  IMAD.WIDE R216, R122, 0x4, R160 ;  /* 0x000000047ad87825 */ /* 0x000fe200078e02a0 */
[----:B------:R-:W-:-:S02]  /*5c80*/  PLOP3.LUT P5, PT, PT, PT, UP1, 0x40, 0x0 ;  /* 0x000000000000781c */ /* 0x000fc40003fae818 */
[----:B------:R2:W-:Y:S01]  /*5c90*/  LDGSTS.E [R205+0xc000], desc[UR16][R162.64], P6 ;  /* 0x0c000000a2cd7fae */ /* 0x0005e2000b121850 */
[----:B------:R-:W-:Y:S01]  /*5ca0*/  ISETP.GE.AND P6, PT, R97, UR13, PT ;  /* 0x0000000d61007c0c */ /* 0x000fe2000bfc6270 */
[--C-:B-1----:R-:W-:Y:S01]  /*5cb0*/  IMAD.WIDE R174, R121, 0x4, R160.reuse ;  /* 0x0000000479ae7825 */ /* 0x102fe200078e02a0 */
[----:B------:R-:W-:Y:S02]  /*5cc0*/  ISETP.GE.AND P4, PT, R98, UR13, PT ;  /* 0x0000000d62007c0c */ /* 0x000fe4000bf86270 */
[----:B------:R-:W-:Y:S01]  /*5cd0*/  SEL R166, RZ, 0x4, P6 ;  /* 0x00000004ffa67807 */ /* 0x000fe20003000000 */
[----:B------:R-:W-:Y:S01]  /*5ce0*/  IMAD.WIDE R172, R120, 0x4, R160 ;  /* 0x0000000478ac7825 */ /* 0x000fe200078e02a0 */
[----:B------:R-:W-:Y:S02]  /*5cf0*/  ISETP.GE.AND P6, PT, R99, UR13, PT ;  /* 0x0000000d63007c0c */ /* 0x000fe4000bfc6270 */
[----:B------:R-:W-:Y:S01]  /*5d00*/  LEA R202, P1, R169, R202, 0x2 ;  /* 0x000000caa9ca7211 */ /* 0x000fe200078210ff */
[----:B------:R-:W-:Y:S01]  /*5d10*/  IMAD.X R169, R203, 0x1, R117, P0 ;  /* 0x00000001cba97824 */ /* 0x000fe200000e0675 */
[----:B------:R-:W-:-:S02]  /*5d20*/  SEL R166, R166, RZ, P5 ;  /* 0x000000ffa6a67207 */ /* 0x000fc40002800000 */
[----:B------:R-:W-:Y:S01]  /*5d30*/  ISETP.GE.AND P5, PT, R4, UR13, PT ;  /* 0x0000000d04007c0c */ /* 0x000fe2000bfa6270 */
[----:B------:R-:W-:Y:S01]  /*5d40*/  UIADD3 UR13, UR13, -0x20, URZ ;  /* 0xffffffe00d0d7890 */ /* 0x000fe2000fffe03f */
[----:B------:R-:W-:Y:S01]  /*5d50*/  PLOP3.LUT P0, PT, PT, PT, UP1, 0x40, 0x0 ;  /* 0x000000000000781c */ /* 0x000fe20003f0e818 */
[----:B------:R1:W-:Y:S01]  /*5d60*/  LDGSTS.E [R205+0xc008], desc[UR16][R168.64], P2 ;  /* 0x0c008000a8cd7fae */ /* 0x0003e20009121850 */
[----:B------:R-:W-:Y:S02]  /*5d70*/  SEL R167, RZ, 0x4, P4 ;  /* 0x00000004ffa77807 */ /* 0x000fe40002000000 */
[----:B------:R-:W-:Y:S01]  /*5d80*/  PLOP3.LUT P4, PT, PT, PT, UP1, 0x40, 0x0 ;  /* 0x000000000000781c */ /* 0x000fe20003f8e818 */
[----:B------:R-:W-:Y:S01]  /*5d90*/  LDGSTS.E [R207+0xc000], desc[UR16][R216.64], P3 ;  /* 0x0c000000d8cf7fae */ /* 0x000fe20009921850 */
[----:B--2---:R-:W-:Y:S02]  /*5da0*/  SEL R162, RZ, 0x4, P6 ;  /* 0x00000004ffa27807 */ /* 0x004fe40003000000 */
[----:B------:R-:W-:-:S02]  /*5db0*/  SEL R163, RZ, 0x4, P5 ;  /* 0x00000004ffa37807 */ /* 0x000fc40002800000 */
[----:B------:R-:W-:Y:S02]  /*5dc0*/  SEL R167, R167, RZ, P0 ;  /* 0x000000ffa7a77207 */ /* 0x000fe40000000000 */
[----:B------:R-:W-:Y:S01]  /*5dd0*/  ISETP.NE.U32.AND P5, PT, R166, RZ, PT ;  /* 0x000000ffa600720c */ /* 0x000fe20003fa5070 */
[----:B-1----:R-:W-:Y:S01]  /*5de0*/  VIADD R205, R0, UR5 ;  /* 0x0000000500cd7c36 */ /* 0x002fe20008000000 */
[----:B------:R-:W-:Y:S02]  /*5df0*/  SEL R162, R162, RZ, P4 ;  /* 0x000000ffa2a27207 */ /* 0x000fe40002000000 */
[----:B------:R-:W-:Y:S02]  /*5e00*/  PLOP3.LUT P0, PT, PT, PT, UP1, 0x40, 0x0 ;  /* 0x000000000000781c */ /* 0x000fe40003f0e818 */
[----:B------:R-:W-:Y:S02]  /*5e10*/  IADD3 R164, P2, R15, R200, RZ ;  /* 0x000000c80fa47210 */ /* 0x000fe40007f5e0ff */
[----:B------:R-:W-:Y:S01]  /*5e20*/  ISETP.NE.U32.AND P4, PT, R167, RZ, PT ;  /* 0x000000ffa700720c */ /* 0x000fe20003f85070 */
[----:B------:R-:W-:Y:S01]  /*5e30*/  IMAD.WIDE R166, R119, 0x4, R160 ;  /* 0x0000000477a67825 */ /* 0x000fe200078e02a0 */
[----:B------:R-:W-:-:S02]  /*5e40*/  ISETP.NE.U32.AND P6, PT, R162, RZ, PT ;  /* 0x000000ffa200720c */ /* 0x000fc40003fc5070 */
[----:B------:R-:W-:Y:S01]  /*5e50*/  SEL R163, R163, RZ, P0 ;  /* 0x000000ffa3a37207 */ /* 0x000fe20000000000 */
[--C-:B------:R-:W-:Y:S01]  /*5e60*/  IMAD.X R165, R201, 0x1, R118.reuse, P2 ;  /* 0x00000001c9a57824 */ /* 0x100fe200010e0676 */
[C---:B------:R-:W-:Y:S01]  /*5e70*/  IADD3 R162, P3, R15.reuse, R196, RZ ;  /* 0x000000c40fa27210 */ /* 0x040fe20007f7e0ff */
[----:B------:R1:W-:Y:S01]  /*5e80*/  LDGSTS.E [R207+0xc008], desc[UR16][R174.64], P5 ;  /* 0x0c008000aecf7fae */ /* 0x0003e2000a921850 */
[----:B------:R-:W-:Y:S02]  /*5e90*/  IADD3 R160, P2, R15, R192, RZ ;  /* 0x000000c00fa07210 */ /* 0x000fe40007f5e0ff */
[----:B------:R-:W-:Y:S01]  /*5ea0*/  ISETP.NE.U32.AND P0, PT, R163, RZ, PT ;  /* 0x000000ffa300720c */ /* 0x000fe20003f05070 */
[--C-:B------:R-:W-:Y:S01]  /*5eb0*/  IMAD.X R163, R197, 0x1, R118.reuse, P3 ;  /* 0x00000001c5a37824 */ /* 0x100fe200018e0676 */
[----:B------:R-:W-:Y:S01]  /*5ec0*/  IADD3 R168, P3, R15, R188, RZ ;  /* 0x000000bc0fa87210 */ /* 0x000fe20007f7e0ff */
[----:B------:R-:W-:Y:S01]  /*5ed0*/  IMAD.X R161, R193, 0x1, R118, P2 ;  /* 0x00000001c1a17824 */ /* 0x000fe200010e0676 */
[----:B------:R2:W-:Y:S01]  /*5ee0*/  LDGSTS.E [R209+0xc000], desc[UR16][R172.64], P4 ;  /* 0x0c000000acd17fae */ /* 0x0005e2000a121850 */
[----:B------:R-:W-:-:S02]  /*5ef0*/  IADD3.X R203, R203, UR18, RZ, P1, !PT ;  /* 0x00000012cbcb7c10 */ /* 0x000fc40008ffe4ff */
[--C-:B------:R-:W-:Y:S01]  /*5f00*/  IMAD.X R169, R189, 0x1, R118.reuse, P3 ;  /* 0x00000001bda97824 */ /* 0x100fe200018e0676 */
[----:B------:R3:W-:Y:S01]  /*5f10*/  LDGSTS.E [R209+0xc008], desc[UR16][R166.64], P6 ;  /* 0x0c008000a6d17fae */ /* 0x0007e2000b121850 */
[----:B-1----:R-:W-:Y:S01]  /*5f20*/  IADD3 R174, P2, R15, R184, RZ ;  /* 0x000000b80fae7210 */ /* 0x002fe20007f5e0ff */
[----:B------:R-:W-:Y:S02]  /*5f30*/  VIADD R207, R106, UR5 ;  /* 0x000000056acf7c36 */ /* 0x000fe40008000000 */
[----:B------:R-:W0:Y:S02]  /*5f40*/  LDGDEPBAR ;  /* 0x00000000000079af */ /* 0x000e240000000000 */
[----:B------:R-:W-:Y:S01]  /*5f50*/  IMAD.X R175, R185, 0x1, R118, P2 ;  /* 0x00000001b9af7824 */ /* 0x000fe200010e0676 */
[C---:B--2---:R-:W-:Y:S01]  /*5f60*/  IADD3 R172, P3, R15.reuse, R180, RZ ;  /* 0x000000b40fac7210 */ /* 0x044fe20007f7e0ff */
[----:B------:R1:W-:Y:S01]  /*5f70*/  LDGSTS.E [R205], desc[UR16][R164.64], P0 ;  /* 0x00000000a4cd7fae */ /* 0x0003e20008121850 */
[----:B---3--:R-:W-:-:S03]  /*5f80*/  IADD3 R166, P2, R15, R176, RZ ;  /* 0x000000b00fa67210 */ /* 0x008fc60007f5e0ff */
[--C-:B------:R-:W-:Y:S01]  /*5f90*/  IMAD.X R173, R181, 0x1, R118.reuse, P3 ;  /* 0x00000001b5ad7824 */ /* 0x100fe200018e0676 */
[----:B------:R2:W-:Y:S01]  /*5fa0*/  LDGSTS.E [R205+0x400], desc[UR16][R162.64], P0 ;  /* 0x00400000a2cd7fae */ /* 0x0005e20008121850 */
[----:B------:R-:W-:-:S03]  /*5fb0*/  IMAD.X R167, R177, 0x1, R118, P2 ;  /* 0x00000001b1a77824 */ /* 0x000fc600010e0676 */
[----:B------:R3:W-:Y:S01]  /*5fc0*/  LDGSTS.E [R205+0x800], desc[UR16][R160.64], P0 ;  /* 0x00800000a0cd7fae */ /* 0x0007e20008121850 */
[----:B-1----:R-:W-:-:S03]  /*5fd0*/  IADD3 R164, P3, R15, R156, RZ ;  /* 0x0000009c0fa47210 */ /* 0x002fc60007f7e0ff */
[----:B------:R1:W-:Y:S01]  /*5fe0*/  LDGSTS.E [R205+0xc00], desc[UR16][R168.64], P0 ;  /* 0x00c00000a8cd7fae */ /* 0x0003e20008121850 */
[----:B--2---:R-:W-:Y:S01]  /*5ff0*/  IADD3 R162, P2, R15, R152, RZ ;  /* 0x000000980fa27210 */ /* 0x004fe20007f5e0ff */
[--C-:B------:R-:W-:Y:S02]  /*6000*/  IMAD.X R165, R157, 0x1, R118.reuse, P3 ;  /* 0x000000019da57824 */ /* 0x100fe400018e0676 */
[----:B------:R2:W-:Y:S01]  /*6010*/  LDGSTS.E [R205+0x1000], desc[UR16][R174.64], P0 ;  /* 0x01000000aecd7fae */ /* 0x0005e20008121850 */
[----:B---3--:R-:W-:Y:S01]  /*6020*/  IADD3 R160, P3, R15, R148, RZ ;  /* 0x000000940fa07210 */ /* 0x008fe20007f7e0ff */
[--C-:B------:R-:W-:Y:S02]  /*6030*/  IMAD.X R163, R153, 0x1, R118.reuse, P2 ;  /* 0x0000000199a37824 */ /* 0x100fe400010e0676 */
[----:B------:R3:W-:Y:S01]  /*6040*/  LDGSTS.E [R205+0x1400], desc[UR16][R172.64], P0 ;  /* 0x01400000accd7fae */ /* 0x0007e20008121850 */
[----:B-1----:R-:W-:Y:S01]  /*6050*/  IADD3 R168, P2, R15, R144, RZ ;  /* 0x000000900fa87210 */ /* 0x002fe20007f5e0ff */
[----:B------:R-:W-:-:S02]  /*6060*/  IMAD.X R161, R149, 0x1, R118, P3 ;  /* 0x0000000195a17824 */ /* 0x000fc400018e0676 */
[----:B------:R1:W-:Y:S02]  /*6070*/  LDGSTS.E [R205+0x1800], desc[UR16][R166.64], P0 ;  /* 0x01800000a6cd7fae */ /* 0x0003e40008121850 */
[----:B------:R-:W-:Y:S01]  /*6080*/  IMAD.X R169, R145, 0x1, R118, P2 ;  /* 0x0000000191a97824 */ /* 0x000fe200010e0676 */
[C---:B--2---:R-:W-:Y:S01]  /*6090*/  IADD3 R174, P3, R15.reuse, R140, RZ ;  /* 0x0000008c0fae7210 */ /* 0x044fe20007f7e0ff */
[----:B------:R2:W-:Y:S01]  /*60a0*/  LDGSTS.E [R205+0x1c00], desc[UR16][R164.64], P0 ;  /* 0x01c00000a4cd7fae */ /* 0x0005e20008121850 */
[----:B---3--:R-:W-:-:S03]  /*60b0*/  IADD3 R172, P2, R15, R136, RZ ;  /* 0x000000880fac7210 */ /* 0x008fc60007f5e0ff */
[--C-:B------:R-:W-:Y:S01]  /*60c0*/  IMAD.X R175, R141, 0x1, R118.reuse, P3 ;  /* 0x000000018daf7824 */ /* 0x100fe200018e0676 */
[----:B------:R3:W-:Y:S01]  /*60d0*/  LDGSTS.E [R205+0x2000], desc[UR16][R162.64], P0 ;  /* 0x02000000a2cd7fae */ /* 0x0007e20008121850 */
[----:B-1----:R-:W-:Y:S01]  /*60e0*/  IADD3 R166, P3, R15, R132, RZ ;  /* 0x000000840fa67210 */ /* 0x002fe20007f7e0ff */
[--C-:B------:R-:W-:Y:S02]  /*60f0*/  IMAD.X R173, R137, 0x1, R118.reuse, P2 ;  /* 0x0000000189ad7824 */ /* 0x100fe400010e0676 */
[----:B------:R1:W-:Y:S01]  /*6100*/  LDGSTS.E [R205+0x2400], desc[UR16][R160.64], P0 ;  /* 0x02400000a0cd7fae */ /* 0x0003e20008121850 */
[----:B--2---:R-:W-:Y:S01]  /*6110*/  IADD3 R164, P2, R15, R128, RZ ;  /* 0x000000800fa47210 */ /* 0x004fe20007f5e0ff */
[--C-:B------:R-:W-:Y:S02]  /*6120*/  IMAD.X R167, R133, 0x1, R118.reuse, P3 ;  /* 0x0000000185a77824 */ /* 0x100fe400018e0676 */
[----:B------:R2:W-:Y:S01]  /*6130*/  LDGSTS.E [R205+0x2800], desc[UR16][R168.64], P0 ;  /* 0x02800000a8cd7fae */ /* 0x0005e20008121850 */
[----:B---3--:R-:W-:Y:S01]  /*6140*/  IADD3 R162, P3, R15, R124, RZ ;  /* 0x0000007c0fa27210 */ /* 0x008fe20007f7e0ff */
[----:B------:R-:W-:-:S02]  /*6150*/  IMAD.X R165, R129, 0x1, R118, P2 ;  /* 0x0000000181a57824 */ /* 0x000fc400010e0676 */
[----:B------:R3:W-:Y:S01]  /*6160*/  LDGSTS.E [R205+0x2c00], desc[UR16][R174.64], P0 ;  /* 0x02c00000aecd7fae */ /* 0x0007e20008121850 */
[----:B------:R-:W-:Y:S02]  /*6170*/  IADD3 R124, P6, R124, UR22, RZ ;  /* 0x000000167c7c7c10 */ /* 0x000fe4000ffde0ff */
[----:B-1----:R-:W-:Y:S01]  /*6180*/  IADD3 R160, P2, R15, R198, RZ ;  /* 0x000000c60fa07210 */ /* 0x002fe20007f5e0ff */
[C-C-:B------:R-:W-:Y:S01]  /*6190*/  IMAD.X R163, R125.reuse, 0x1, R118.reuse, P3 ;  /* 0x000000017da37824 */ /* 0x140fe200018e0676 */
[----:B------:R1:W-:Y:S01]  /*61a0*/  LDGSTS.E [R205+0x3000], desc[UR16][R172.64], P0 ;  /* 0x03000000accd7fae */ /* 0x0003e20008121850 */
[----:B------:R-:W-:Y:S02]  /*61b0*/  IADD3.X R125, R125, UR19, RZ, P6, !PT ;  /* 0x000000137d7d7c10 */ /* 0x000fe4000b7fe4ff */
[----:B--2---:R-:W-:Y:S01]  /*61c0*/  IADD3 R168, P3, R15, R194, RZ ;  /* 0x000000c20fa87210 */ /* 0x004fe20007f7e0ff */
[----:B------:R-:W-:Y:S01]  /*61d0*/  IMAD.X R161, R199, 0x1, R118, P2 ;  /* 0x00000001c7a17824 */ /* 0x000fe200010e0676 */
[----:B------:R2:W-:Y:S01]  /*61e0*/  LDGSTS.E [R205+0x3400], desc[UR16][R166.64], P0 ;  /* 0x03400000a6cd7fae */ /* 0x0005e20008121850 */
[----:B------:R-:W-:-:S02]  /*61f0*/  IADD3 R136, P6, R136, UR22, RZ ;  /* 0x0000001688887c10 */ /* 0x000fc4000ffde0ff */
[----:B---3--:R-:W-:Y:S01]  /*6200*/  IADD3 R174, P2, R15, R190, RZ ;  /* 0x000000be0fae7210 */ /* 0x008fe20007f5e0ff */
[--C-:B------:R-:W-:Y:S01]  /*6210*/  IMAD.X R169, R195, 0x1, R118.reuse, P3 ;  /* 0x00000001c3a97824 */ /* 0x100fe200018e0676 */
[----:B------:R3:W-:Y:S01]  /*6220*/  LDGSTS.E [R205+0x3800], desc[UR16][R164.64], P0 ;  /* 0x03800000a4cd7fae */ /* 0x0007e20008121850 */
[----:B------:R-:W-:Y:S02]  /*6230*/  IADD3.X R137, R137, UR19, RZ, P6, !PT ;  /* 0x0000001389897c10 */ /* 0x000fe4000b7fe4ff */
[----:B-1----:R-:W-:Y:S01]  /*6240*/  IADD3 R172, P3, R15, R186, RZ ;  /* 0x000000ba0fac7210 */ /* 0x002fe20007f7e0ff */
[--C-:B------:R-:W-:Y:S01]  /*6250*/  IMAD.X R175, R191, 0x1, R118.reuse, P2 ;  /* 0x00000001bfaf7824 */ /* 0x100fe200010e0676 */
[----:B------:R1:W-:Y:S01]  /*6260*/  LDGSTS.E [R205+0x3c00], desc[UR16][R162.64], P0 ;  /* 0x03c00000a2cd7fae */ /* 0x0003e20008121850 */
[----:B------:R-:W-:Y:S02]  /*6270*/  IADD3 R148, P6, R148, UR22, RZ ;  /* 0x0000001694947c10 */ /* 0x000fe4000ffde0ff */
[----:B--2---:R-:W-:Y:S01]  /*6280*/  IADD3 R166, P2, R15, R182, RZ ;  /* 0x000000b60fa67210 */ /* 0x004fe20007f5e0ff */
[----:B------:R-:W-:Y:S01]  /*6290*/  IMAD.X R173, R187, 0x1, R118, P3 ;  /* 0x00000001bbad7824 */ /* 0x000fe200018e0676 */
[----:B------:R2:W-:Y:S01]  /*62a0*/  LDGSTS.E [R207+0x200], desc[UR16][R160.64], P0 ;  /* 0x00200000a0cf7fae */ /* 0x0005e20008121850 */
[----:B------:R-:W-:-:S02]  /*62b0*/  IADD3.X R149, R149, UR19, RZ, P6, !PT ;  /* 0x0000001395957c10 */ /* 0x000fc4000b7fe4ff */
[----:B---3--:R-:W-:Y:S01]  /*62c0*/  IADD3 R164, P3, R15, R178, RZ ;  /* 0x000000b20fa47210 */ /* 0x008fe20007f7e0ff */
[--C-:B------:R-:W-:Y:S01]  /*62d0*/  IMAD.X R167, R183, 0x1, R118.reuse, P2 ;  /* 0x00000001b7a77824 */ /* 0x100fe200010e0676 */
[----:B------:R3:W-:Y:S01]  /*62e0*/  LDGSTS.E [R207+0x600], desc[UR16][R168.64], P0 ;  /* 0x00600000a8cf7fae */ /* 0x0007e20008121850 */
[----:B------:R-:W-:Y:S02]  /*62f0*/  IADD3 R176, P6, R176, UR22, RZ ;  /* 0x00000016b0b07c10 */ /* 0x000fe4000ffde0ff */
[----:B-1----:R-:W-:Y:S01]  /*6300*/  IADD3 R162, P2, R15, R170, RZ ;  /* 0x000000aa0fa27210 */ /* 0x002fe20007f5e0ff */
[--C-:B------:R-:W-:Y:S01]  /*6310*/  IMAD.X R165, R179, 0x1, R118.reuse, P3 ;  /* 0x00000001b3a57824 */ /* 0x100fe200018e0676 */
        /* <DEDUP_REMOVED lines=21> */
[----:B-1----:R-:W-:Y:S02]  /*6470*/  IADD3 R164, P2, R15, R134, RZ ;  /* 0x000000860fa47210 */ /* 0x002fe40007f5e0ff */
[--C-:B------:R-:W-:Y:S01]  /*6480*/  IMAD.X R167, R139, 0x1, R118.reuse, P3 ;  /* 0x000000018ba77824 */ /* 0x100fe200018e0676 */
[----:B------:R1:W-:Y:S01]  /*6490*/  LDGSTS.E [R207+0x2200], desc[UR16][R168.64], P0 ;  /* 0x02200000a8cf7fae */ /* 0x0003e20008121850 */
[----:B--2---:R-:W-:Y:S01]  /*64a0*/  IADD3 R162, P3, R15, R130, RZ ;  /* 0x000000820fa27210 */ /* 0x004fe20007f7e0ff */
[--C-:B------:R-:W-:Y:S02]  /*64b0*/  IMAD.X R165, R135, 0x1, R118.reuse, P2 ;  /* 0x0000000187a57824 */ /* 0x100fe400010e0676 */
[----:B------:R2:W-:Y:S01]  /*64c0*/  LDGSTS.E [R207+0x2600], desc[UR16][R174.64], P0 ;  /* 0x02600000aecf7fae */ /* 0x0005e20008121850 */
[----:B---3--:R-:W-:Y:S01]  /*64d0*/  IADD3 R160, P4, R15, R126, RZ ;  /* 0x0000007e0fa07210 */ /* 0x008fe20007f9e0ff */
[--C-:B------:R-:W-:Y:S01]  /*64e0*/  IMAD.X R163, R131, 0x1, R118.reuse, P3 ;  /* 0x0000000183a37824 */ /* 0x100fe200018e0676 */
[----:B------:R-:W-:Y:S01]  /*64f0*/  IADD3 R126, P5, R126, UR22, RZ ;  /* 0x000000167e7e7c10 */ /* 0x000fe2000ffbe0ff */
[----:B------:R2:W-:Y:S01]  /*6500*/  LDGSTS.E [R207+0x2a00], desc[UR16][R172.64], P0 ;  /* 0x02a00000accf7fae */ /* 0x0005e20008121850 */
[----:B-1----:R-:W-:Y:S01]  /*6510*/  IADD3 R168, P2, R15, R214, RZ ;  /* 0x000000d60fa87210 */ /* 0x002fe20007f5e0ff */
[C-C-:B------:R-:W-:Y:S01]  /*6520*/  IMAD.X R161, R127.reuse, 0x1, R118.reuse, P4 ;  /* 0x000000017fa17824 */ /* 0x140fe200020e0676 */
[----:B------:R-:W-:Y:S01]  /*6530*/  IADD3.X R127, R127, UR19, RZ, P5, !PT ;  /* 0x000000137f7f7c10 */ /* 0x000fe2000affe4ff */
[----:B------:R2:W-:Y:S01]  /*6540*/  LDGSTS.E [R207+0x2e00], desc[UR16][R166.64], P0 ;  /* 0x02e00000a6cf7fae */ /* 0x0005e20008121850 */
[----:B------:R-:W-:Y:S01]  /*6550*/  IADD3 R138, P5, R138, UR22, RZ ;  /* 0x000000168a8a7c10 */ /* 0x000fe2000ffbe0ff */
[----:B------:R-:W-:Y:S01]  /*6560*/  IMAD.X R169, R123, 0x1, R118, P2 ;  /* 0x000000017ba97824 */ /* 0x000fe200010e0676 */
[----:B------:R-:W-:Y:S01]  /*6570*/  IADD3 R214, P4, R214, UR22, RZ ;  /* 0x00000016d6d67c10 */ /* 0x000fe2000ff9e0ff */
[----:B------:R2:W-:Y:S01]  /*6580*/  LDGSTS.E [R207+0x3200], desc[UR16][R164.64], P0 ;  /* 0x03200000a4cf7fae */ /* 0x0005e20008121850 */
[----:B------:R-:W-:-:S02]  /*6590*/  IADD3.X R139, R139, UR19, RZ, P5, !PT ;  /* 0x000000138b8b7c10 */ /* 0x000fc4000affe4ff */
[----:B------:R-:W-:Y:S01]  /*65a0*/  IADD3 R150, P5, R150, UR22, RZ ;  /* 0x0000001696967c10 */ /* 0x000fe2000ffbe0ff */
[----:B------:R2:W-:Y:S01]  /*65b0*/  LDGSTS.E [R207+0x3600], desc[UR16][R162.64], P0 ;  /* 0x03600000a2cf7fae */ /* 0x0005e20008121850 */
[----:B------:R-:W-:Y:S02]  /*65c0*/  IADD3.X R123, R123, UR19, RZ, P4, !PT ;  /* 0x000000137b7b7c10 */ /* 0x000fe4000a7fe4ff */
[----:B------:R-:W-:Y:S01]  /*65d0*/  IADD3 R128, P3, R128, UR22, RZ ;  /* 0x0000001680807c10 */ /* 0x000fe2000ff7e0ff */
[----:B------:R2:W-:Y:S01]  /*65e0*/  LDGSTS.E [R207+0x3a00], desc[UR16][R160.64], P0 ;  /* 0x03a00000a0cf7fae */ /* 0x0005e20008121850 */
[----:B------:R-:W-:Y:S02]  /*65f0*/  IADD3 R130, P2, R130, UR22, RZ ;  /* 0x0000001682827c10 */ /* 0x000fe4000ff5e0ff */
[----:B------:R-:W-:Y:S01]  /*6600*/  IADD3 R134, P4, R134, UR22, RZ ;  /* 0x0000001686867c10 */ /* 0x000fe2000ff9e0ff */
[----:B------:R2:W-:Y:S01]  /*6610*/  LDGSTS.E [R207+0x3e00], desc[UR16][R168.64], P0 ;  /* 0x03e00000a8cf7fae */ /* 0x0005e20008121850 */
[----:B------:R-:W-:-:S02]  /*6620*/  IADD3 R132, P0, R132, UR22, RZ ;  /* 0x0000001684847c10 */ /* 0x000fc4000ff1e0ff */
[----:B------:R-:W-:Y:S01]  /*6630*/  IADD3.X R151, R151, UR19, RZ, P5, !PT ;  /* 0x0000001397977c10 */ /* 0x000fe2000affe4ff */
[----:B------:R-:W0:Y:S01]  /*6640*/  LDGDEPBAR ;  /* 0x00000000000079af */ /* 0x000e220000000000 */
[----:B------:R-:W-:Y:S02]  /*6650*/  IADD3 R178, P5, R178, UR22, RZ ;  /* 0x00000016b2b27c10 */ /* 0x000fe4000ffbe0ff */
[----:B------:R-:W-:Y:S02]  /*6660*/  IADD3.X R129, R129, UR19, RZ, P3, !PT ;  /* 0x0000001381817c10 */ /* 0x000fe40009ffe4ff */
[----:B------:R-:W-:Y:S02]  /*6670*/  IADD3.X R131, R131, UR19, RZ, P2, !PT ;  /* 0x0000001383837c10 */ /* 0x000fe400097fe4ff */
[----:B------:R-:W-:Y:S02]  /*6680*/  IADD3.X R133, R133, UR19, RZ, P0, !PT ;  /* 0x0000001385857c10 */ /* 0x000fe400087fe4ff */
[----:B------:R-:W-:-:S02]  /*6690*/  IADD3.X R135, R135, UR19, RZ, P4, !PT ;  /* 0x0000001387877c10 */ /* 0x000fc4000a7fe4ff */
[----:B------:R-:W-:Y:S02]  /*66a0*/  IADD3 R140, P3, R140, UR22, RZ ;  /* 0x000000168c8c7c10 */ /* 0x000fe4000ff7e0ff */
[----:B------:R-:W-:Y:S02]  /*66b0*/  IADD3 R142, P2, R142, UR22, RZ ;  /* 0x000000168e8e7c10 */ /* 0x000fe4000ff5e0ff */
[----:B------:R-:W-:Y:S02]  /*66c0*/  IADD3 R144, P0, R144, UR22, RZ ;  /* 0x0000001690907c10 */ /* 0x000fe4000ff1e0ff */
[----:B------:R-:W-:Y:S02]  /*66d0*/  IADD3 R146, P4, R146, UR22, RZ ;  /* 0x0000001692927c10 */ /* 0x000fe4000ff9e0ff */
[----:B------:R-:W-:Y:S02]  /*66e0*/  IADD3.X R179, R179, UR19, RZ, P5, !PT ;  /* 0x00000013b3b37c10 */ /* 0x000fe4000affe4ff */
        /* <DEDUP_REMOVED lines=10> */
[----:B------:R-:W-:Y:S02]  /*6790*/  PLOP3.LUT P5, PT, PT, PT, UP0, 0x80, 0x0 ;  /* 0x000000000000781c */ /* 0x000fe40003faf008 */
[----:B------:R-:W-:Y:S02]  /*67a0*/  IADD3.X R153, R153, UR19, RZ, P3, !PT ;  /* 0x0000001399997c10 */ /* 0x000fe40009ffe4ff */
[----:B------:R-:W-:-:S02]  /*67b0*/  IADD3.X R155, R155, UR19, RZ, P2, !PT ;  /* 0x000000139b9b7c10 */ /* 0x000fc400097fe4ff */
[----:B------:R-:W-:Y:S02]  /*67c0*/  IADD3.X R157, R157, UR19, RZ, P0, !PT ;  /* 0x000000139d9d7c10 */ /* 0x000fe400087fe4ff */
[----:B------:R-:W-:Y:S02]  /*67d0*/  IADD3.X R171, R171, UR19, RZ, P4, !PT ;  /* 0x00000013abab7c10 */ /* 0x000fe4000a7fe4ff */
[----:B------:R-:W-:Y:S02]  /*67e0*/  IADD3 R180, P3, R180, UR22, RZ ;  /* 0x00000016b4b47c10 */ /* 0x000fe4000ff7e0ff */
[----:B------:R-:W-:Y:S02]  /*67f0*/  IADD3 R182, P2, R182, UR22, RZ ;  /* 0x00000016b6b67c10 */ /* 0x000fe4000ff5e0ff */
        /* <DEDUP_REMOVED lines=12> */
[----:B------:R-:W-:Y:S02]  /*68c0*/  IADD3.X R197, R197, UR19, RZ, P0, !PT ;  /* 0x00000013c5c57c10 */ /* 0x000fe400087fe4ff */
[----:B------:R-:W-:Y:S01]  /*68d0*/  IADD3.X R199, R199, UR19, RZ, P4, !PT ;  /* 0x00000013c7c77c10 */ /* 0x000fe2000a7fe4ff */
[----:B--2---:R-:W-:Y:S06]  /*68e0*/  @P5 BRA `(.L_x_1) ;  /* 0xffffffe800845947 */ /* 0x004fec000383ffff */
.L_x_0:
[----:B------:R-:W-:Y:S02]  /*68f0*/  WARPGROUP.DEPBAR.LE gsb0, 0x0 ;  /* 0x00008000000079c5 */ /* 0x000fe40000010000 */
[----:B------:R-:W-:-:S04]  /*6900*/  DEPBAR.LE SB0, 0x0 ;  /* 0x000080000000791a */ /* 0x000fc80000000000 */
[----:B------:R-:W-:Y:S01]  /*6910*/  LOP3.LUT R4, R108, 0x70, RZ, 0xc0, !PT ;  /* 0x000000706c047812 */ /* 0x000fe200078ec0ff */
[----:B------:R-:W-:Y:S01]  /*6920*/  ULDC UR4, c[0x0][0x244] ;  /* 0x0000910000047ab9 */ /* 0x000fe20000000800 */
[----:B------:R-:W-:Y:S01]  /*6930*/  IADD3 R109, R109, UR7, R110 ;  /* 0x000000076d6d7c10 */ /* 0x000fe2000fffe06e */
[----:B------:R-:W1:Y:S01]  /*6940*/  LDC R89, c[0x0][0x248] ;  /* 0x00009200ff597b82 */ /* 0x000e620000000800 */
[----:B------:R-:W-:Y:S02]  /*6950*/  LOP3.LUT R107, R107, 0x7f, RZ, 0xc0, !PT ;  /* 0x0000007f6b6b7812 */ /* 0x000fe400078ec0ff */
[----:B------:R-:W-:Y:S01]  /*6960*/  LOP3.LUT R176, R3, R6, RZ, 0xfc, !PT ;  /* 0x0000000603b07212 */ /* 0x000fe200078efcff */
[----:B------:R-:W-:-:S04]  /*6970*/  IMAD.IADD R109, R4, 0x1, R109 ;  /* 0x00000001046d7824 */ /* 0x000fc800078e026d */
[----:B------:R-:W-:Y:S01]  /*6980*/  BAR.SYNC.DEFER_BLOCKING 0x0 ;  /* 0x0000000000007b1d */ /* 0x000fe20000010000 */
[C-C-:B------:R-:W-:Y:S02]  /*6990*/  LOP3.LUT R212, R3.reuse, 0x2, R6.reuse, 0xfe, !PT ;  /* 0x0000000203d47812 */ /* 0x140fe400078efe06 */
[C-C-:B------:R-:W-:Y:S02]  /*69a0*/  LOP3.LUT R210, R3.reuse, 0x4, R6.reuse, 0xfe, !PT ;  /* 0x0000000403d27812 */ /* 0x140fe400078efe06 */
[C-C-:B------:R-:W-:Y:S02]  /*69b0*/  LOP3.LUT R208, R3.reuse, 0x6, R6.reuse, 0xfe, !PT ;  /* 0x0000000603d07812 */ /* 0x140fe400078efe06 */
[C-C-:B------:R-:W-:Y:S02]  /*69c0*/  LOP3.LUT R206, R3.reuse, 0x8, R6.reuse, 0xfe, !PT ;  /* 0x0000000803ce7812 */ /* 0x140fe400078efe06 */
[C-C-:B------:R-:W-:Y:S02]  /*69d0*/  LOP3.LUT R204, R3.reuse, 0xa, R6.reuse, 0xfe, !PT ;  /* 0x0000000a03cc7812 */ /* 0x140fe400078efe06 */
[----:B------:R-:W-:-:S02]  /*69e0*/  LOP3.LUT R202, R3, 0xc, R6, 0xfe, !PT ;  /* 0x0000000c03ca7812 */ /* 0x000fc400078efe06 */
[C-C-:B------:R-:W-:Y:S02]  /*69f0*/  LOP3.LUT R200, R3.reuse, 0xe, R6.reuse, 0xfe, !PT ;  /* 0x0000000e03c87812 */ /* 0x140fe400078efe06 */
[C-C-:B------:R-:W-:Y:S02]  /*6a00*/  LOP3.LUT R198, R3.reuse, 0x10, R6.reuse, 0xfe, !PT ;  /* 0x0000001003c67812 */ /* 0x140fe400078efe06 */
[C-C-:B------:R-:W-:Y:S02]  /*6a10*/  LOP3.LUT R196, R3.reuse, 0x12, R6.reuse, 0xfe, !PT ;  /* 0x0000001203c47812 */ /* 0x140fe400078efe06 */
[C-C-:B------:R-:W-:Y:S02]  /*6a20*/  LOP3.LUT R194, R3.reuse, 0x14, R6.reuse, 0xfe, !PT ;  /* 0x0000001403c27812 */ /* 0x140fe400078efe06 */
[C-C-:B------:R-:W-:Y:S02]  /*6a30*/  LOP3.LUT R192, R3.reuse, 0x16, R6.reuse, 0xfe, !PT ;  /* 0x0000001603c07812 */ /* 0x140fe400078efe06 */
[C-C-:B------:R-:W-:Y:S01]  /*6a40*/  LOP3.LUT R190, R3.reuse, 0x18, R6.reuse, 0xfe, !PT ;  /* 0x0000001803be7812 */ /* 0x140fe200078efe06 */
[----:B------:R-:W-:Y:S01]  /*6a50*/  STSM.16.M88.4 [R109], R24 ;  /* 0x000000186d007844 */ /* 0x000fe20000000200 */
[----:B------:R-:W-:-:S02]  /*6a60*/  LOP3.LUT R188, R3, 0x1a, R6, 0xfe, !PT ;  /* 0x0000001a03bc7812 */ /* 0x000fc400078efe06 */
        /* <DEDUP_REMOVED lines=49> */
[----:B------:R-:W-:Y:S02]  /*6d80*/  LOP3.LUT R184, R3, 0x1e, R6, 0xfe, !PT ;  /* 0x0000001e03b87812 */ /* 0x000fe400078efe06 */
[----:B------:R-:W-:Y:S01]  /*6d90*/  LEA R3, R107, UR7, 0x4 ;  /* 0x000000076b037c11 */ /* 0x000fe2000f8e20ff */
[----:B------:R-:W-:Y:S01]  /*6da0*/  BAR.SYNC.DEFER_BLOCKING 0x0 ;  /* 0x0000000000007b1d */ /* 0x000fe20000010000 */
[----:B------:R-:W-:-:S04]  /*6db0*/  ISETP.GE.AND P0, PT, R5, R158, PT ;  /* 0x0000009e0500720c */ /* 0x000fc80003f06270 */
[C---:B------:R-:W-:Y:S01]  /*6dc0*/  ISETP.LT.AND P3, PT, R176.reuse, R159, !P0 ;  /* 0x0000009fb000720c */ /* 0x040fe20004761270 */
[----:B-1----:R-:W-:Y:S01]  /*6dd0*/  IMAD R176, R176, R89, RZ ;  /* 0x00000059b0b07224 */ /* 0x002fe200078e02ff */
[C---:B------:R-:W-:Y:S01]  /*6de0*/  ISETP.LT.AND P1, PT, R212.reuse, R159, !P0 ;  /* 0x0000009fd400720c */ /* 0x040fe20004721270 */
[----:B------:R-:W-:Y:S01]  /*6df0*/  IMAD R212, R212, R89, RZ ;  /* 0x00000059d4d47224 */ /* 0x000fe200078e02ff */
[----:B------:R-:W1:Y:S01]  /*6e00*/  LDS.128 R8, [R3] ;  /* 0x0000000003087984 */ /* 0x000e620000000c00 */
[----:B------:R-:W-:Y:S06]  /*6e10*/  BAR.SYNC.DEFER_BLOCKING 0x0 ;  /* 0x0000000000007b1d */ /* 0x000fec0000010000 */
[----:B------:R-:W-:Y:S02]  /*6e20*/  STSM.16.M88.4 [R109], R28 ;  /* 0x0000001c6d007844 */ /* 0x000fe40000000200 */
[----:B------:R-:W-:Y:S06]  /*6e30*/  BAR.SYNC.DEFER_BLOCKING 0x0 ;  /* 0x0000000000007b1d */ /* 0x000fec0000010000 */
[----:B------:R-:W2:Y:S02]  /*6e40*/  LDS.128 R12, [R3] ;  /* 0x00000000030c7984 */ /* 0x000ea40000000c00 */
[----:B------:R-:W-:Y:S06]  /*6e50*/  BAR.SYNC.DEFER_BLOCKING 0x0 ;  /* 0x0000000000007b1d */ /* 0x000fec0000010000 */
[----:B------:R-:W-:Y:S02]  /*6e60*/  STSM.16.M88.4 [R109], R32 ;  /* 0x000000206d007844 */ /* 0x000fe40000000200 */
[----:B------:R-:W-:Y:S06]  /*6e70*/  BAR.SYNC.DEFER_BLOCKING 0x0 ;  /* 0x0000000000007b1d */ /* 0x000fec0000010000 */
[----:B------:R-:W3:Y:S02]  /*6e80*/  LDS.128 R16, [R3] ;  /* 0x0000000003107984 */ /* 0x000ee40000000c00 */
[----:B------:R-:W-:Y:S06]  /*6e90*/  BAR.SYNC.DEFER_BLOCKING 0x0 ;  /* 0x0000000000007b1d */ /* 0x000fec0000010000 */
[----:B------:R-:W-:Y:S02]  /*6ea0*/  STSM.16.M88.4 [R109], R36 ;  /* 0x000000246d007844 */ /* 0x000fe40000000200 */
[----:B------:R-:W-:Y:S06]  /*6eb0*/  BAR.SYNC.DEFER_BLOCKING 0x0 ;  /* 0x0000000000007b1d */ /* 0x000fec0000010000 */
[----:B------:R-:W4:Y:S02]  /*6ec0*/  LDS.128 R20, [R3] ;  /* 0x0000000003147984 */ /* 0x000f240000000c00 */
[----:B------:R-:W-:Y:S06]  /*6ed0*/  BAR.SYNC.DEFER_BLOCKING 0x0 ;  /* 0x0000000000007b1d */ /* 0x000fec0000010000 */
[----:B------:R-:W-:Y:S02]  /*6ee0*/  STSM.16.M88.4 [R109], R40 ;  /* 0x000000286d007844 */ /* 0x000fe40000000200 */
[----:B------:R-:W-:Y:S06]  /*6ef0*/  BAR.SYNC.DEFER_BLOCKING 0x0 ;  /* 0x0000000000007b1d */ /* 0x000fec0000010000 */
[----:B------:R-:W5:Y:S02]  /*6f00*/  LDS.128 R24, [R3] ;  /* 0x0000000003187984 */ /* 0x000f640000000c00 */
        /* <DEDUP_REMOVED lines=17> */
[----:B------:R1:W-:Y:S02]  /*7020*/  STSM.16.M88.4 [R109], R60 ;  /* 0x0000003c6d007844 */ /* 0x0003e40000000200 */
[----:B------:R-:W-:Y:S01]  /*7030*/  BAR.SYNC.DEFER_BLOCKING 0x0 ;  /* 0x0000000000007b1d */ /* 0x000fe20000010000 */
[----:B-1----:R-:W-:-:S05]  /*7040*/  IMAD R60, R5, UR4, RZ ;  /* 0x00000004053c7c24 */ /* 0x002fca000f8e02ff */
[----:B------:R-:W-:Y:S01]  /*7050*/  ULDC.64 UR4, c[0x0][0x220] ;  /* 0x0000880000047ab9 */ /* 0x000fe20000000a00 */
[----:B------:R-:W1:Y:S01]  /*7060*/  LDS.128 R44, [R3] ;  /* 0x00000000032c7984 */ /* 0x000e620000000c00 */
[----:B------:R-:W-:Y:S06]  /*7070*/  BAR.SYNC.DEFER_BLOCKING 0x0 ;  /* 0x0000000000007b1d */ /* 0x000fec0000010000 */
[----:B------:R2:W-:Y:S02]  /*7080*/  STSM.16.M88.4 [R109], R64 ;  /* 0x000000406d007844 */ /* 0x0005e40000000200 */
[----:B------:R-:W-:Y:S01]  /*7090*/  BAR.SYNC.DEFER_BLOCKING 0x0 ;  /* 0x0000000000007b1d */ /* 0x000fe20000010000 */
[----:B--2---:R-:W-:-:S04]  /*70a0*/  LEA R64, P2, R60, UR4, 0x2 ;  /* 0x000000043c407c11 */ /* 0x004fc8000f8410ff */
[----:B------:R-:W-:Y:S02]  /*70b0*/  LEA.HI.X.SX32 R65, R60, UR5, 0x2, P2 ;  /* 0x000000053c417c11 */ /* 0x000fe400090f16ff */
[C---:B------:R-:W-:Y:S01]  /*70c0*/  ISETP.LT.AND P2, PT, R210.reuse, R159, !P0 ;  /* 0x0000009fd200720c */ /* 0x040fe20004741270 */
[----:B------:R-:W-:Y:S01]  /*70d0*/  IMAD R210, R210, R89, RZ ;  /* 0x00000059d2d27224 */ /* 0x000fe200078e02ff */
[CC--:B------:R-:W-:Y:S01]  /*70e0*/  LEA R66, P4, R176.reuse, R64.reuse, 0x2 ;  /* 0x00000040b0427211 */ /* 0x0c0fe200078810ff */
[----:B------:R-:W2:Y:S03]  /*70f0*/  LDS.128 R48, [R3] ;  /* 0x0000000003307984 */ /* 0x000ea60000000c00 */
[----:B------:R-:W-:Y:S01]  /*7100*/  LEA.HI.X.SX32 R67, R176, R65, 0x2, P4 ;  /* 0x00000041b0437211 */ /* 0x000fe200020f16ff */
[----:B------:R-:W-:Y:S01]  /*7110*/  IMAD R176, R89, 0x20, R176 ;  /* 0x0000002059b07824 */ /* 0x000fe200078e02b0 */
[----:B------:R-:W-:Y:S06]  /*7120*/  BAR.SYNC.DEFER_BLOCKING 0x0 ;  /* 0x0000000000007b1d */ /* 0x000fec0000010000 */
[----:B------:R3:W-:Y:S02]  /*7130*/  STSM.16.M88.4 [R109], R68 ;  /* 0x000000446d007844 */ /* 0x0007e40000000200 */
[----:B------:R-:W-:Y:S01]  /*7140*/  BAR.SYNC.DEFER_BLOCKING 0x0 ;  /* 0x0000000000007b1d */ /* 0x000fe20000010000 */
[----:B---3--:R-:W-:-:S02]  /*7150*/  LEA R68, P5, R212, R64, 0x2 ;  /* 0x00000040d4447211 */ /* 0x008fc400078a10ff */
[----:B------:R-:W-:Y:S02]  /*7160*/  LEA R70, P4, R210, R64, 0x2 ;  /* 0x00000040d2467211 */ /* 0x000fe400078810ff */
[----:B------:R-:W-:Y:S02]  /*7170*/  LEA.HI.X.SX32 R69, R212, R65, 0x2, P5 ;  /* 0x00000041d4457211 */ /* 0x000fe400028f16ff */
[C---:B------:R-:W-:Y:S01]  /*7180*/  ISETP.LT.AND P5, PT, R208.reuse, R159, !P0 ;  /* 0x0000009fd000720c */ /* 0x040fe200047a1270 */
[----:B------:R-:W-:Y:S01]  /*7190*/  IMAD R208, R208, R89, RZ ;  /* 0x00000059d0d07224 */ /* 0x000fe200078e02ff */
[----:B------:R-:W-:Y:S02]  /*71a0*/  LEA.HI.X.SX32 R71, R210, R65, 0x2, P4 ;  /* 0x00000041d2477211 */ /* 0x000fe400020f16ff */
[C---:B------:R-:W-:Y:S01]  /*71b0*/  ISETP.LT.AND P4, PT, R206.reuse, R159, !P0 ;  /* 0x0000009fce00720c */ /* 0x040fe20004781270 */
[----:B------:R-:W-:Y:S01]  /*71c0*/  IMAD R206, R206, R89, RZ ;  /* 0x00000059cece7224 */ /* 0x000fe200078e02ff */
[----:B------:R-:W3:Y:S01]  /*71d0*/  LDS.128 R52, [R3] ;  /* 0x0000000003347984 */ /* 0x000ee20000000c00 */
[----:B------:R-:W-:Y:S06]  /*71e0*/  BAR.SYNC.DEFER_BLOCKING 0x0 ;  /* 0x0000000000007b1d */ /* 0x000fec0000010000 */
[----:B------:R4:W-:Y:S02]  /*71f0*/  STSM.16.M88.4 [R109], R72 ;  /* 0x000000486d007844 */ /* 0x0009e40000000200 */
[----:B------:R-:W-:Y:S06]  /*7200*/  BAR.SYNC.DEFER_BLOCKING 0x0 ;  /* 0x0000000000007b1d */ /* 0x000fec0000010000 */
[----:B------:R-:W3:Y:S02]  /*7210*/  LDS.128 R4, [R3] ;  /* 0x0000000003047984 */ /* 0x000ee40000000c00 */
[----:B------:R-:W-:Y:S06]  /*7220*/  BAR.SYNC.DEFER_BLOCKING 0x0 ;  /* 0x0000000000007b1d */ /* 0x000fec0000010000 */
[----:B------:R-:W-:Y:S02]  /*7230*/  STSM.16.M88.4 [R109], R76 ;  /* 0x0000004c6d007844 */ /* 0x000fe40000000200 */
        /* <DEDUP_REMOVED lines=9> */
[----:B------:R5:W-:Y:S01]  /*72d0*/  @P3 STG.E desc[UR16][R66.64], R8 ;  /* 0x0000000842003986 */ /* 0x000be2000c101910 */
[C---:B------:R-:W-:Y:S01]  /*72e0*/  ISETP.LT.AND P3, PT, R202.reuse, R159, !P0 ;  /* 0x0000009fca00720c */ /* 0x040fe20004761270 */
[----:B------:R-:W-:-:S02]  /*72f0*/  IMAD R202, R202, R89, RZ ;  /* 0x00000059caca7224 */ /* 0x000fc400078e02ff */
[----:B------:R1:W-:Y:S01]  /*7300*/  @P1 STG.E desc[UR16][R68.64], R9 ;  /* 0x0000000944001986 */ /* 0x0003e2000c101910 */
[----:B----4-:R-:W-:-:S03]  /*7310*/  LEA R72, P1, R208, R64, 0x2 ;  /* 0x00000040d0487211 */ /* 0x010fc600078210ff */
[----:B------:R4:W-:Y:S01]  /*7320*/  @P2 STG.E desc[UR16][R70.64], R10 ;  /* 0x0000000a46002986 */ /* 0x0009e2000c101910 */
[C---:B------:R-:W-:Y:S01]  /*7330*/  ISETP.LT.AND P2, PT, R204.reuse, R159, !P0 ;  /* 0x0000009fcc00720c */ /* 0x040fe20004741270 */
[----:B------:R-:W-:Y:S01]  /*7340*/  IMAD R204, R204, R89, RZ ;  /* 0x00000059cccc7224 */ /* 0x000fe200078e02ff */
[----:B------:R-:W-:Y:S02]  /*7350*/  LEA.HI.X.SX32 R73, R208, R65, 0x2, P1 ;  /* 0x00000041d0497211 */ /* 0x000fe400008f16ff */
[----:B-----5:R-:W-:-:S03]  /*7360*/  LEA R66, P1, R206, R64, 0x2 ;  /* 0x00000040ce427211 */ /* 0x020fc600078210ff */
[----:B------:R5:W-:Y:S01]  /*7370*/  @P5 STG.E desc[UR16][R72.64], R11 ;  /* 0x0000000b48005986 */ /* 0x000be2000c101910 */
[-C--:B------:R-:W-:Y:S02]  /*7380*/  LEA R8, P5, R204, R64.reuse, 0x2 ;  /* 0x00000040cc087211 */ /* 0x080fe400078a10ff */
[----:B------:R-:W-:Y:S02]  /*7390*/  LEA.HI.X.SX32 R67, R206, R65, 0x2, P1 ;  /* 0x00000041ce437211 */ /* 0x000fe400008f16ff */
[----:B-1----:R-:W-:Y:S02]  /*73a0*/  LEA R68, P6, R202, R64, 0x2 ;  /* 0x00000040ca447211 */ /* 0x002fe400078c10ff */
[C---:B------:R-:W-:Y:S01]  /*73b0*/  ISETP.LT.AND P1, PT, R200.reuse, R159, !P0 ;  /* 0x0000009fc800720c */ /* 0x040fe20004721270 */
[----:B------:R-:W-:Y:S01]  /*73c0*/  IMAD R200, R200, R89, RZ ;  /* 0x00000059c8c87224 */ /* 0x000fe200078e02ff */
[-C--:B------:R-:W-:Y:S01]  /*73d0*/  LEA.HI.X.SX32 R9, R204, R65.reuse, 0x2, P5 ;  /* 0x00000041cc097211 */ /* 0x080fe200028f16ff */
[----:B------:R-:W-:Y:S01]  /*73e0*/  @P4 STG.E desc[UR16][R66.64], R12 ;  /* 0x0000000c42004986 */ /* 0x000fe2000c101910 */
[----:B------:R-:W-:-:S02]  /*73f0*/  LEA.HI.X.SX32 R69, R202, R65, 0x2, P6 ;  /* 0x00000041ca457211 */ /* 0x000fc400030f16ff */
[-C--:B----4-:R-:W-:Y:S01]  /*7400*/  LEA R70, P4, R200, R64.reuse, 0x2 ;  /* 0x00000040c8467211 */ /* 0x090fe200078810ff */
[----:B------:R1:W-:Y:S01]  /*7410*/  @P2 STG.E desc[UR16][R8.64], R13 ;  /* 0x0000000d08002986 */ /* 0x0003e2000c101910 */
[C---:B------:R-:W-:Y:S01]  /*7420*/  ISETP.LT.AND P5, PT, R198.reuse, R159, !P0 ;  /* 0x0000009fc600720c */ /* 0x040fe200047a1270 */
[----:B------:R-:W-:Y:S01]  /*7430*/  IMAD R198, R198, R89, RZ ;  /* 0x00000059c6c67224 */ /* 0x000fe200078e02ff */
[----:B------:R-:W-:Y:S01]  /*7440*/  LEA.HI.X.SX32 R71, R200, R65, 0x2, P4 ;  /* 0x00000041c8477211 */ /* 0x000fe200020f16ff */
[----:B------:R4:W-:Y:S01]  /*7450*/  @P3 STG.E desc[UR16][R68.64], R14 ;  /* 0x0000000e44003986 */ /* 0x0009e2000c101910 */
[C---:B------:R-:W-:Y:S01]  /*7460*/  ISETP.LT.AND P3, PT, R196.reuse, R159, !P0 ;  /* 0x0000009fc400720c */ /* 0x040fe20004761270 */
[----:B------:R-:W-:Y:S01]  /*7470*/  IMAD R196, R196, R89, RZ ;  /* 0x00000059c4c47224 */ /* 0x000fe200078e02ff */
[----:B------:R-:W-:Y:S01]  /*7480*/  LEA R10, P2, R198, R64, 0x2 ;  /* 0x00000040c60a7211 */ /* 0x000fe200078410ff */
[----:B------:R2:W-:Y:S01]  /*7490*/  @P1 STG.E desc[UR16][R70.64], R15 ;  /* 0x0000000f46001986 */ /* 0x0005e2000c101910 */
[C---:B------:R-:W-:Y:S01]  /*74a0*/  ISETP.LT.AND P4, PT, R194.reuse, R159, !P0 ;  /* 0x0000009fc200720c */ /* 0x040fe20004781270 */
[----:B------:R-:W-:Y:S01]  /*74b0*/  IMAD R194, R194, R89, RZ ;  /* 0x00000059c2c27224 */ /* 0x000fe200078e02ff */
[----:B-----5:R-:W-:-:S02]  /*74c0*/  LEA.HI.X.SX32 R11, R198, R65, 0x2, P2 ;  /* 0x00000041c60b7211 */ /* 0x020fc400010f16ff */
[-C--:B-1----:R-:W-:Y:S02]  /*74d0*/  LEA R8, P1, R196, R64.reuse, 0x2 ;  /* 0x00000040c4087211 */ /* 0x082fe400078210ff */
[C---:B------:R-:W-:Y:S01]  /*74e0*/  ISETP.LT.AND P2, PT, R192.reuse, R159, !P0 ;  /* 0x0000009fc000720c */ /* 0x040fe20004741270 */
[----:B------:R-:W-:Y:S01]  /*74f0*/  IMAD R192, R192, R89, RZ ;  /* 0x00000059c0c07224 */ /* 0x000fe200078e02ff */
[-C--:B------:R-:W-:Y:S01]  /*7500*/  LEA.HI.X.SX32 R9, R196, R65.reuse, 0x2, P1 ;  /* 0x00000041c4097211 */ /* 0x080fe200008f16ff */
[----:B------:R1:W-:Y:S01]  /*7510*/  @P5 STG.E desc[UR16][R10.64], R16 ;  /* 0x000000100a005986 */ /* 0x0003e2000c101910 */
[-C--:B------:R-:W-:Y:S02]  /*7520*/  LEA R12, P6, R194, R64.reuse, 0x2 ;  /* 0x00000040c20c7211 */ /* 0x080fe400078c10ff */
[----:B----4-:R-:W-:Y:S01]  /*7530*/  LEA R14, P5, R192, R64, 0x2 ;  /* 0x00000040c00e7211 */ /* 0x010fe200078a10ff */
[----:B------:R4:W-:Y:S01]  /*7540*/  @P3 STG.E desc[UR16][R8.64], R17 ;  /* 0x0000001108003986 */ /* 0x0009e2000c101910 */
[----:B------:R-:W-:-:S02]  /*7550*/  LEA.HI.X.SX32 R13, R194, R65, 0x2, P6 ;  /* 0x00000041c20d7211 */ /* 0x000fc400030f16ff */
[C---:B------:R-:W-:Y:S01]  /*7560*/  ISETP.LT.AND P3, PT, R190.reuse, R159, !P0 ;  /* 0x0000009fbe00720c */ /* 0x040fe20004761270 */
[----:B------:R-:W-:Y:S01]  /*7570*/  IMAD R190, R190, R89, RZ ;  /* 0x00000059bebe7224 */ /* 0x000fe200078e02ff */
[----:B--2---:R-:W-:Y:S01]  /*7580*/  LEA.HI.X.SX32 R15, R192, R65, 0x2, P5 ;  /* 0x00000041c00f7211 */ /* 0x004fe200028f16ff */
[----:B------:R2:W-:Y:S01]  /*7590*/  @P4 STG.E desc[UR16][R12.64], R18 ;  /* 0x000000120c004986 */ /* 0x0005e2000c101910 */
[C---:B------:R-:W-:Y:S01]  /*75a0*/  ISETP.LT.AND P5, PT, R188.reuse, R159, !P0 ;  /* 0x0000009fbc00720c */ /* 0x040fe200047a1270 */
[----:B------:R-:W-:Y:S01]  /*75b0*/  IMAD R188, R188, R89, RZ ;  /* 0x00000059bcbc7224 */ /* 0x000fe200078e02ff */
[-C--:B-1----:R-:W-:Y:S01]  /*75c0*/  LEA R10, P4, R190, R64.reuse, 0x2 ;  /* 0x00000040be0a7211 */ /* 0x082fe200078810ff */
[----:B------:R-:W-:Y:S01]  /*75d0*/  @P2 STG.E desc[UR16][R14.64], R19 ;  /* 0x000000130e002986 */ /* 0x000fe2000c101910 */
[C---:B------:R-:W-:Y:S01]  /*75e0*/  ISETP.LT.AND P2, PT, R186.reuse, R159, !P0 ;  /* 0x0000009fba00720c */ /* 0x040fe20004741270 */
[----:B------:R-:W-:Y:S01]  /*75f0*/  IMAD R186, R186, R89, RZ ;  /* 0x00000059baba7224 */ /* 0x000fe200078e02ff */
[----:B------:R-:W-:Y:S01]  /*7600*/  LEA.HI.X.SX32 R11, R190, R65, 0x2, P4 ;  /* 0x00000041be0b7211 */ /* 0x000fe200020f16ff */
[----:B------:R-:W-:Y:S01]  /*7610*/  IMAD R16, R89, 0x2, R176 ;  /* 0x0000000259107824 */ /* 0x000fe200078e02b0 */
[----:B------:R-:W-:-:S02]  /*7620*/  LEA R66, P6, R188, R64, 0x2 ;  /* 0x00000040bc427211 */ /* 0x000fc400078c10ff */
[----:B------:R-:W-:Y:S01]  /*7630*/  ISETP.LT.AND P4, PT, R184, R159, !P0 ;  /* 0x0000009fb800720c */ /* 0x000fe20004781270 */
[----:B------:R1:W-:Y:S01]  /*7640*/  @P3 STG.E desc[UR16][R10.64], R20 ;  /* 0x000000140a003986 */ /* 0x0003e2000c101910 */
[-C--:B----4-:R-:W-:Y:S01]  /*7650*/  LEA R8, P3, R186, R64.reuse, 0x2 ;  /* 0x00000040ba087211 */ /* 0x090fe200078610ff */
[----:B------:R-:W-:Y:S01]  /*7660*/  IMAD R184, R184, R89, RZ ;  /* 0x00000059b8b87224 */ /* 0x000fe200078e02ff */
[-C--:B------:R-:W-:Y:S01]  /*7670*/  LEA.HI.X.SX32 R67, R188, R65.reuse, 0x2, P6 ;  /* 0x00000041bc437211 */ /* 0x080fe200030f16ff */
[----:B--2---:R-:W-:Y:S01]  /*7680*/  IMAD R18, R89, 0x2, R16 ;  /* 0x0000000259127824 */ /* 0x004fe200078e0210 */
[----:B------:R-:W-:Y:S02]  /*7690*/  LEA.HI.X.SX32 R9, R186, R65, 0x2, P3 ;  /* 0x00000041ba097211 */ /* 0x000fe400018f16ff */
[----:B------:R-:W-:Y:S01]  /*76a0*/  ISETP.LT.AND P1, PT, R182, R159, !P0 ;  /* 0x0000009fb600720c */ /* 0x000fe20004721270 */
[----:B------:R-:W-:Y:S01]  /*76b0*/  @P5 STG.E desc[UR16][R66.64], R21 ;  /* 0x0000001542005986 */ /* 0x000fe2000c101910 */
[----:B------:R-:W-:-:S02]  /*76c0*/  LEA R12, P6, R184, R64, 0x2 ;  /* 0x00000040b80c7211 */ /* 0x000fc400078c10ff */
[----:B------:R-:W-:Y:S01]  /*76d0*/  ISETP.LT.AND P5, PT, R180, R159, !P0 ;  /* 0x0000009fb400720c */ /* 0x000fe200047a1270 */
[----:B------:R2:W-:Y:S01]  /*76e0*/  @P2 STG.E desc[UR16][R8.64], R22 ;  /* 0x0000001608002986 */ /* 0x0005e2000c101910 */
[-C--:B-1----:R-:W-:Y:S02]  /*76f0*/  LEA R10, P2, R176, R64.reuse, 0x2 ;  /* 0x00000040b00a7211 */ /* 0x082fe400078410ff */
[-C--:B------:R-:W-:Y:S02]  /*7700*/  LEA.HI.X.SX32 R13, R184, R65.reuse, 0x2, P6 ;  /* 0x00000041b80d7211 */ /* 0x080fe400030f16ff */
[----:B------:R-:W-:Y:S02]  /*7710*/  LEA.HI.X.SX32 R11, R176, R65, 0x2, P2 ;  /* 0x00000041b00b7211 */ /* 0x000fe400010f16ff */
[----:B------:R-:W-:Y:S01]  /*7720*/  LEA R14, P6, R16, R64, 0x2 ;  /* 0x00000040100e7211 */ /* 0x000fe200078c10ff */
[----:B------:R1:W-:Y:S01]  /*7730*/  @P4 STG.E desc[UR16][R12.64], R23 ;  /* 0x000000170c004986 */ /* 0x0003e2000c101910 */
[----:B------:R-:W-:-:S02]  /*7740*/  ISETP.LT.AND P3, PT, R178, R159, !P0 ;  /* 0x0000009fb200720c */ /* 0x000fc40004761270 */
[----:B------:R-:W-:Y:S01]  /*7750*/  LEA.HI.X.SX32 R15, R16, R65, 0x2, P6 ;  /* 0x00000041100f7211 */ /* 0x000fe200030f16ff */
[----:B------:R4:W-:Y:S01]  /*7760*/  @P1 STG.E desc[UR16][R10.64], R24 ;  /* 0x000000180a001986 */ /* 0x0009e2000c101910 */
[C---:B------:R-:W-:Y:S01]  /*7770*/  IMAD R16, R89.reuse, 0x2, R18 ;  /* 0x0000000259107824 */ /* 0x040fe200078e0212 */
[-C--:B--2---:R-:W-:Y:S02]  /*7780*/  LEA R8, P1, R18, R64.reuse, 0x2 ;  /* 0x0000004012087211 */ /* 0x084fe400078210ff */
[----:B------:R-:W-:Y:S01]  /*7790*/  ISETP.LT.AND P4, PT, R174, R159, !P0 ;  /* 0x0000009fae00720c */ /* 0x000fe20004781270 */
[----:B------:R2:W-:Y:S01]  /*77a0*/  @P5 STG.E desc[UR16][R14.64], R25 ;  /* 0x000000190e005986 */ /* 0x0005e2000c101910 */
[----:B------:R-:W-:Y:S01]  /*77b0*/  LEA.HI.X.SX32 R9, R18, R65, 0x2, P1 ;  /* 0x0000004112097211 */ /* 0x000fe200008f16ff */
[----:B------:R-:W-:Y:S01]  /*77c0*/  IMAD R18, R89, 0x2, R16 ;  /* 0x0000000259127824 */ /* 0x000fe200078e0210 */
[----:B-1----:R-:W-:Y:S01]  /*77d0*/  LEA R12, P6, R16, R64, 0x2 ;  /* 0x00000040100c7211 */ /* 0x002fe200078c10ff */
[----:B------:R-:W1:Y:S01]  /*77e0*/  LDS.128 R20, [R3] ;  /* 0x0000000003147984 */ /* 0x000e620000000c00 */
[----:B------:R-:W-:-:S02]  /*77f0*/  ISETP.LT.AND P2, PT, R172, R159, !P0 ;  /* 0x0000009fac00720c */ /* 0x000fc40004741270 */
[----:B------:R-:W-:Y:S01]  /*7800*/  LEA.HI.X.SX32 R13, R16, R65, 0x2, P6 ;  /* 0x00000041100d7211 */ /* 0x000fe200030f16ff */
[----:B------:R5:W-:Y:S01]  /*7810*/  @P3 STG.E desc[UR16][R8.64], R26 ;  /* 0x0000001a08003986 */ /* 0x000be2000c101910 */
[C---:B------:R-:W-:Y:S01]  /*7820*/  IMAD R16, R89.reuse, 0x2, R18 ;  /* 0x0000000259107824 */ /* 0x040fe200078e0212 */
[-C--:B----4-:R-:W-:Y:S02]  /*7830*/  LEA R10, P3, R18, R64.reuse, 0x2 ;  /* 0x00000040120a7211 */ /* 0x090fe400078610ff */
[----:B------:R-:W-:Y:S01]  /*7840*/  ISETP.LT.AND P5, PT, R170, R159, !P0 ;  /* 0x0000009faa00720c */ /* 0x000fe200047a1270 */
[----:B------:R4:W-:Y:S01]  /*7850*/  @P4 STG.E desc[UR16][R12.64], R27 ;  /* 0x0000001b0c004986 */ /* 0x0009e2000c101910 */
[----:B------:R-:W-:Y:S01]  /*7860*/  LEA.HI.X.SX32 R11, R18, R65, 0x2, P3 ;  /* 0x00000041120b7211 */ /* 0x000fe200018f16ff */
[C---:B------:R-:W-:Y:S01]  /*7870*/  IMAD R18, R89.reuse, 0x2, R16 ;  /* 0x0000000259127824 */ /* 0x040fe200078e0210 */
[-C--:B--2---:R-:W-:Y:S02]  /*7880*/  LEA R14, P6, R16, R64.reuse, 0x2 ;  /* 0x00000040100e7211 */ /* 0x084fe400078c10ff */
[----:B------:R-:W-:Y:S01]  /*7890*/  ISETP.LT.AND P1, PT, R168, R159, !P0 ;  /* 0x0000009fa800720c */ /* 0x000fe20004721270 */
[----:B------:R2:W-:Y:S01]  /*78a0*/  @P2 STG.E desc[UR16][R10.64], R28 ;  /* 0x0000001c0a002986 */ /* 0x0005e2000c101910 */
[----:B------:R-:W-:Y:S01]  /*78b0*/  LEA.HI.X.SX32 R15, R16, R65, 0x2, P6 ;  /* 0x00000041100f7211 */ /* 0x000fe200030f16ff */
[----:B------:R-:W-:Y:S01]  /*78c0*/  IMAD R16, R89, 0x2, R18 ;  /* 0x0000000259107824 */ /* 0x000fe200078e0212 */
[----:B-----5:R-:W-:-:S02]  /*78d0*/  LEA R8, P2, R18, R64, 0x2 ;  /* 0x0000004012087211 */ /* 0x020fc400078410ff */
[----:B------:R-:W-:Y:S01]  /*78e0*/  ISETP.LT.AND P4, PT, R166, R159, !P0 ;  /* 0x0000009fa600720c */ /* 0x000fe20004781270 */
[----:B------:R5:W-:Y:S01]  /*78f0*/  @P5 STG.E desc[UR16][R14.64], R29 ;  /* 0x0000001d0e005986 */ /* 0x000be2000c101910 */
[----:B------:R-:W-:Y:S01]  /*7900*/  LEA.HI.X.SX32 R9, R18, R65, 0x2, P2 ;  /* 0x0000004112097211 */ /* 0x000fe200010f16ff */
[C---:B------:R-:W-:Y:S01]  /*7910*/  IMAD R18, R89.reuse, 0x2, R16 ;  /* 0x0000000259127824 */ /* 0x040fe200078e0210 */
[-C--:B----4-:R-:W-:Y:S02]  /*7920*/  LEA R12, P6, R16, R64.reuse, 0x2 ;  /* 0x00000040100c7211 */ /* 0x090fe400078c10ff */
[----:B------:R-:W-:Y:S01]  /*7930*/  ISETP.LT.AND P3, PT, R164, R159, !P0 ;  /* 0x0000009fa400720c */ /* 0x000fe20004761270 */
[----:B------:R4:W-:Y:S01]  /*7940*/  @P1 STG.E desc[UR16][R8.64], R30 ;  /* 0x0000001e08001986 */ /* 0x0009e2000c101910 */
[----:B------:R-:W-:Y:S01]  /*7950*/  LEA.HI.X.SX32 R13, R16, R65, 0x2, P6 ;  /* 0x00000041100d7211 */ /* 0x000fe200030f16ff */
[----:B------:R-:W-:Y:S01]  /*7960*/  IMAD R16, R89, 0x2, R18 ;  /* 0x0000000259107824 */ /* 0x000fe200078e0212 */
[----:B--2---:R-:W-:-:S02]  /*7970*/  LEA R10, P1, R18, R64, 0x2 ;  /* 0x00000040120a7211 */ /* 0x004fc400078210ff */
[----:B------:R-:W-:Y:S01]  /*7980*/  ISETP.LT.AND P5, PT, R162, R159, !P0 ;  /* 0x0000009fa200720c */ /* 0x000fe200047a1270 */
[----:B------:R2:W-:Y:S01]  /*7990*/  @P4 STG.E desc[UR16][R12.64], R31 ;  /* 0x0000001f0c004986 */ /* 0x0005e2000c101910 */
[----:B------:R-:W-:Y:S01]  /*79a0*/  LEA.HI.X.SX32 R11, R18, R65, 0x2, P1 ;  /* 0x00000041120b7211 */ /* 0x000fe200008f16ff */
[C---:B------:R-:W-:Y:S01]  /*79b0*/  IMAD R18, R89.reuse, 0x2, R16 ;  /* 0x0000000259127824 */ /* 0x040fe200078e0210 */
[-C--:B-----5:R-:W-:Y:S02]  /*79c0*/  LEA R14, P6, R16, R64.reuse, 0x2 ;  /* 0x00000040100e7211 */ /* 0x0a0fe400078c10ff */
[----:B------:R-:W-:Y:S01]  /*79d0*/  ISETP.LT.AND P2, PT, R160, R159, !P0 ;  /* 0x0000009fa000720c */ /* 0x000fe20004741270 */
[----:B------:R5:W-:Y:S01]  /*79e0*/  @P3 STG.E desc[UR16][R10.64], R32 ;  /* 0x000000200a003986 */ /* 0x000be2000c101910 */
[----:B------:R-:W-:Y:S01]  /*79f0*/  LEA.HI.X.SX32 R15, R16, R65, 0x2, P6 ;  /* 0x00000041100f7211 */ /* 0x000fe200030f16ff */
[----:B------:R-:W-:Y:S01]  /*7a00*/  IMAD R16, R89, 0x2, R18 ;  /* 0x0000000259107824 */ /* 0x000fe200078e0212 */
[----:B----4-:R-:W-:-:S02]  /*7a10*/  LEA R8, P3, R18, R64, 0x2 ;  /* 0x0000004012087211 */ /* 0x010fc400078610ff */
        /* <DEDUP_REMOVED lines=96> */
[----:B---3--:R2:W-:Y:S01]  /*8020*/  @P2 STG.E desc[UR16][R10.64], R52 ;  /* 0x000000340a002986 */ /* 0x0085e2000c101910 */
        /* <DEDUP_REMOVED lines=17> */
[-C--:B---3--:R-:W-:Y:S02]  /*8140*/  LEA R14, P6, R16, R64.reuse, 0x2 ;  /* 0x00000040100e7211 */ /* 0x088fe400078c10ff */
        /* <DEDUP_REMOVED lines=14> */
[----:B---3--:R-:W-:-:S02]  /*8230*/  LEA R10, P2, R18, R64, 0x2 ;  /* 0x00000040120a7211 */ /* 0x008fc400078410ff */
[----:B------:R-:W-:Y:S01]  /*8240*/  ISETP.LT.AND P5, PT, R104, R159, !P0 ;  /* 0x0000009f6800720c */ /* 0x000fe200047a1270 */
[C---:B----4-:R-:W-:Y:S01]  /*8250*/  IMAD R14, R89.reuse, 0x2, R16 ;  /* 0x00000002590e7824 */ /* 0x050fe200078e0210 */
[----:B------:R-:W-:Y:S01]  /*8260*/  LEA.HI.X.SX32 R11, R18, R65, 0x2, P2 ;  /* 0x00000041120b7211 */ /* 0x000fe200010f16ff */
[----:B------:R3:W-:Y:S01]  /*8270*/  @P4 STG.E desc[UR16][R12.64], R7 ;  /* 0x000000070c004986 */ /* 0x0007e2000c101910 */
[-C--:B------:R-:W-:Y:S02]  /*8280*/  LEA R4, P6, R16, R64.reuse, 0x2 ;  /* 0x0000004010047211 */ /* 0x080fe400078c10ff */
        /* <DEDUP_REMOVED lines=8> */
[C---:B---3--:R-:W-:Y:S01]  /*8310*/  IMAD R12, R89.reuse, 0x2, R16 ;  /* 0x00000002590c7824 */ /* 0x048fe200078e0210 */
[-C--:B------:R-:W-:Y:S02]  /*8320*/  LEA R6, P6, R16, R64.reuse, 0x2 ;  /* 0x0000004010067211 */ /* 0x080fe400078c10ff */
[-C--:B------:R-:W-:Y:S01]  /*8330*/  ISETP.LT.AND P2, PT, R98, R159.reuse, !P0 ;  /* 0x0000009f6200720c */ /* 0x080fe20004741270 */
[----:B------:R-:W-:Y:S01]  /*8340*/  IMAD R14, R89, 0x2, R12 ;  /* 0x00000002590e7824 */ /* 0x000fe200078e020c */
[----:B------:R3:W-:Y:S01]  /*8350*/  @P3 STG.E desc[UR16][R8.64], R58 ;  /* 0x0000003a08003986 */ /* 0x0007e2000c101910 */
[----:B------:R-:W-:Y:S02]  /*8360*/  ISETP.LT.AND P1, PT, R96, R159, !P0 ;  /* 0x0000009f6000720c */ /* 0x000fe40004721270 */
[----:B----4-:R-:W-:-:S02]  /*8370*/  LEA R10, P3, R12, R64, 0x2 ;  /* 0x000000400c0a7211 */ /* 0x010fc400078610ff */
[-C--:B------:R-:W-:Y:S01]  /*8380*/  LEA.HI.X.SX32 R7, R16, R65.reuse, 0x2, P6 ;  /* 0x0000004110077211 */ /* 0x080fe200030f16ff */
[C---:B------:R-:W-:Y:S01]  /*8390*/  IMAD R16, R89.reuse, 0x2, R14 ;  /* 0x0000000259107824 */ /* 0x040fe200078e020e */
[-C--:B--2---:R-:W-:Y:S02]  /*83a0*/  LEA R4, P6, R14, R64.reuse, 0x2 ;  /* 0x000000400e047211 */ /* 0x084fe400078c10ff */
[----:B------:R-:W-:Y:S01]  /*83b0*/  LEA.HI.X.SX32 R11, R12, R65, 0x2, P3 ;  /* 0x000000410c0b7211 */ /* 0x000fe200018f16ff */
[----:B------:R2:W-:Y:S01]  /*83c0*/  @P4 STG.E desc[UR16][R6.64], R59 ;  /* 0x0000003b06004986 */ /* 0x0005e2000c101910 */
[----:B------:R-:W-:Y:S01]  /*83d0*/  ISETP.LT.AND P3, PT, R0, R159, !P0 ;  /* 0x0000009f0000720c */ /* 0x000fe20004761270 */
[C---:B------:R-:W-:Y:S01]  /*83e0*/  IMAD R0, R89.reuse, 0x2, R16 ;  /* 0x0000000259007824 */ /* 0x040fe200078e0210 */
[----:B------:R-:W-:Y:S01]  /*83f0*/  LEA.HI.X.SX32 R5, R14, R65, 0x2, P6 ;  /* 0x000000410e057211 */ /* 0x000fe200030f16ff */
[----:B------:R4:W-:Y:S01]  /*8400*/  @P2 STG.E desc[UR16][R10.64], R60 ;  /* 0x0000003c0a002986 */ /* 0x0009e2000c101910 */
[-C--:B------:R-:W-:Y:S01]  /*8410*/  ISETP.LT.AND P5, PT, R94, R159.reuse, !P0 ;  /* 0x0000009f5e00720c */ /* 0x080fe200047a1270 */
[C---:B------:R-:W-:Y:S01]  /*8420*/  IMAD R14, R89.reuse, 0x2, R0 ;  /* 0x00000002590e7824 */ /* 0x040fe200078e0200 */
[-C--:B------:R-:W-:Y:S01]  /*8430*/  ISETP.LT.AND P4, PT, R88, R159.reuse, !P0 ;  /* 0x0000009f5800720c */ /* 0x080fe20004781270 */
[----:B------:R5:W-:Y:S01]  /*8440*/  @P1 STG.E desc[UR16][R4.64], R61 ;  /* 0x0000003d04001986 */ /* 0x000be2000c101910 */
[----:B---3--:R-:W-:Y:S01]  /*8450*/  LEA R8, P1, R0, R64, 0x2 ;  /* 0x0000004000087211 */ /* 0x008fe200078210ff */
[----:B------:R-:W-:Y:S01]  /*8460*/  IMAD R18, R89, 0x2, R14 ;  /* 0x0000000259127824 */ /* 0x000fe200078e020e */
[----:B------:R-:W-:-:S02]  /*8470*/  ISETP.LT.AND P2, PT, R92, R159, !P0 ;  /* 0x0000009f5c00720c */ /* 0x000fc40004741270 */
[-C--:B--2---:R-:W-:Y:S02]  /*8480*/  LEA R6, P6, R16, R64.reuse, 0x2 ;  /* 0x0000004010067211 */ /* 0x084fe400078c10ff */
[-C--:B------:R-:W-:Y:S02]  /*8490*/  LEA.HI.X.SX32 R9, R0, R65.reuse, 0x2, P1 ;  /* 0x0000004100097211 */ /* 0x080fe400008f16ff */
[-C--:B----4-:R-:W-:Y:S02]  /*84a0*/  LEA R10, P1, R18, R64.reuse, 0x2 ;  /* 0x00000040120a7211 */ /* 0x090fe400078210ff */
[-C--:B------:R-:W-:Y:S01]  /*84b0*/  LEA.HI.X.SX32 R7, R16, R65.reuse, 0x2, P6 ;  /* 0x0000004110077211 */ /* 0x080fe200030f16ff */
[C---:B------:R-:W-:Y:S01]  /*84c0*/  IMAD R16, R89.reuse, 0x2, R18 ;  /* 0x0000000259107824 */ /* 0x040fe200078e0212 */
[----:B------:R-:W-:Y:S02]  /*84d0*/  LEA R12, P6, R14, R64, 0x2 ;  /* 0x000000400e0c7211 */ /* 0x000fe400078c10ff */
[----:B------:R-:W-:Y:S01]  /*84e0*/  LEA.HI.X.SX32 R11, R18, R65, 0x2, P1 ;  /* 0x00000041120b7211 */ /* 0x000fe200008f16ff */
[----:B------:R-:W-:Y:S01]  /*84f0*/  IMAD R89, R89, 0x2, R16 ;  /* 0x0000000259597824 */ /* 0x000fe200078e0210 */
[-C--:B------:R-:W-:Y:S01]  /*8500*/  ISETP.LT.AND P1, PT, R2, R159.reuse, !P0 ;  /* 0x0000009f0200720c */ /* 0x080fe20004721270 */
[----:B------:R5:W-:Y:S01]  /*8510*/  @P5 STG.E desc[UR16][R6.64], R62 ;  /* 0x0000003e06005986 */ /* 0x000be2000c101910 */
[----:B------:R-:W-:-:S02]  /*8520*/  ISETP.LT.AND P0, PT, R90, R159, !P0 ;  /* 0x0000009f5a00720c */ /* 0x000fc40004701270 */
[----:B------:R-:W-:Y:S01]  /*8530*/  LEA.HI.X.SX32 R13, R14, R65, 0x2, P6 ;  /* 0x000000410e0d7211 */ /* 0x000fe200030f16ff */
[----:B------:R5:W-:Y:S01]  /*8540*/  @P4 STG.E desc[UR16][R8.64], R63 ;  /* 0x0000003f08004986 */ /* 0x000be2000c101910 */
[----:B------:R-:W-:-:S03]  /*8550*/  LEA R14, P6, R16, R64, 0x2 ;  /* 0x00000040100e7211 */ /* 0x000fc600078c10ff */
[----:B-1----:R5:W-:Y:S01]  /*8560*/  @P3 STG.E desc[UR16][R12.64], R20 ;  /* 0x000000140c003986 */ /* 0x002be2000c101910 */
[-C--:B------:R-:W-:Y:S02]  /*8570*/  LEA.HI.X.SX32 R15, R16, R65.reuse, 0x2, P6 ;  /* 0x00000041100f7211 */ /* 0x080fe400030f16ff */
[C---:B------:R-:W-:Y:S01]  /*8580*/  LEA R64, P6, R89.reuse, R64, 0x2 ;  /* 0x0000004059407211 */ /* 0x040fe200078c10ff */
[----:B------:R5:W-:Y:S03]  /*8590*/  @P2 STG.E desc[UR16][R10.64], R21 ;  /* 0x000000150a002986 */ /* 0x000be6000c101910 */
[----:B------:R-:W-:Y:S01]  /*85a0*/  LEA.HI.X.SX32 R65, R89, R65, 0x2, P6 ;  /* 0x0000004159417211 */ /* 0x000fe200030f16ff */
[----:B------:R5:W-:Y:S01]  /*85b0*/  @P1 STG.E desc[UR16][R14.64], R22 ;  /* 0x000000160e001986 */ /* 0x000be2000c101910 */
[----:B------:R-:W-:Y:S07]  /*85c0*/  @!P0 EXIT ;  /* 0x000000000000894d */ /* 0x000fee0003800000 */
[----:B------:R-:W-:Y:S01]  /*85d0*/  STG.E desc[UR16][R64.64], R23 ;  /* 0x0000001740007986 */ /* 0x000fe2000c101910 */
[----:B------:R-:W-:Y:S05]  /*85e0*/  EXIT ;  /* 0x000000000000794d */ /* 0x000fea0003800000 */
.L_x_2:
[----:B------:R-:W-:-:S00]  /*85f0*/  BRA `(.L_x_2) ;  /* 0xfffffffc00fc7947 */ /* 0x000fc0000383ffff */
[----:B------:R-:W-:-:S00]  /*8600*/  NOP ;  /* 0x0000000000007918 */ /* 0x000fc00000000000 */
[----:B------:R-:W-:-:S00]  /*8610*/  NOP ;  /* 0x0000000000007918 */ /* 0x000fc00000000000 */
[----:B------:R-:W-:-:S00]  /*8620*/  NOP ;  /* 0x0000000000007918 */ /* 0x000fc00000000000 */
[----:B------:R-:W-:-:S00]  /*8630*/  NOP ;  /* 0x0000000000007918 */ /* 0x000fc00000000000 */
[----:B------:R-:W-:-:S00]  /*8640*/  NOP ;  /* 0x0000000000007918 */ /* 0x000fc00000000000 */
[----:B------:R-:W-:-:S00]  /*8650*/  NOP ;  /* 0x0000000000007918 */ /* 0x000fc00000000000 */
[----:B------:R-:W-:-:S00]  /*8660*/  NOP ;  /* 0x0000000000007918 */ /* 0x000fc00000000000 */
[----:B------:R-:W-:-:S00]  /*8670*/  NOP ;  /* 0x0000000000007918 */ /* 0x000fc00000000000 */
.L_x_3:


//--------------------- .nv.shared.matmul_kernel  --------------------------
	.section	.nv.shared.matmul_kernel,"aw",@nobits
	.sectionflags	@""
	.align	16
	.zero		1024


//--------------------- .nv.shared.reserved.0     --------------------------
	.section	.nv.shared.reserved.0,"aw",@nobits
	.weak		__nv_reservedSMEM_offset_0_alias
	.size		__nv_reservedSMEM_offset_0_alias, 0, 0
	.other		__nv_reservedSMEM_offset_0_alias,@"STO_CUDA_RESERVED_SHARED STV_DEFAULT"
__nv_reservedSMEM_offset_0_alias:
	.zero		0


//--------------------- .nv.constant0.matmul_kernel --------------------------
	.section	.nv.constant0.matmul_kernel,"a",@progbits
	.sectionflags	@""
	.align	4
.nv.constant0.matmul_kernel:
	.zero		608


//--------------------- SYMBOLS --------------------------

	.type		.nv.reservedSmem.offset0,@object
	.size		.nv.reservedSmem.offset0,0x4
